def matmul_kernel(
    a_ptr,
    b_ptr,
    c_ptr,
    M,
    N,
    K,
    stride_am,
    stride_ak,
    stride_bk,
    stride_bn,
    stride_cm,
    stride_cn,
    BLOCK_M: tl.constexpr,
    BLOCK_N: tl.constexpr,
    BLOCK_K: tl.constexpr,
    GROUP_M: tl.constexpr,
):
    pid = tl.program_id(axis=0)
    num_pid_m = tl.cdiv(M, BLOCK_M)
    num_pid_n = tl.cdiv(N, BLOCK_N)
    num_pid_in_group = GROUP_M * num_pid_n
    group_id = pid // num_pid_in_group
    first_pid_m = group_id * GROUP_M
    group_size_m = min(num_pid_m - first_pid_m, GROUP_M)
    pid_m = first_pid_m + ((pid % num_pid_in_group) % group_size_m)
    pid_n = (pid % num_pid_in_group) // group_size_m

    offs_am = (pid_m * BLOCK_M + tl.arange(0, BLOCK_M)) % M
    offs_bn = (pid_n * BLOCK_N + tl.arange(0, BLOCK_N)) % N
    offs_k = tl.arange(0, BLOCK_K)
    a_ptrs = a_ptr + offs_am[:, None] * stride_am + offs_k[None, :] * stride_ak
    b_ptrs = b_ptr + offs_k[:, None] * stride_bk + offs_bn[None, :] * stride_bn

    acc = tl.zeros((BLOCK_M, BLOCK_N), dtype=tl.float32)
    for kk in range(0, tl.cdiv(K, BLOCK_K)):
        a = tl.load(a_ptrs, mask=offs_k[None, :] < K - kk * BLOCK_K, other=0.0)
        b = tl.load(b_ptrs, mask=offs_k[:, None] < K - kk * BLOCK_K, other=0.0)
        acc = tl.dot(a, b, acc)
        a_ptrs += BLOCK_K * stride_ak
        b_ptrs += BLOCK_K * stride_bk

    c = acc.to(c_ptr.dtype.element_ty)
    offs_cm = pid_m * BLOCK_M + tl.arange(0, BLOCK_M)
    offs_cn = pid_n * BLOCK_N + tl.arange(0, BLOCK_N)
    c_ptrs = c_ptr + offs_cm[:, None] * stride_cm + offs_cn[None, :] * stride_cn
    mask = (offs_cm[:, None] < M) & (offs_cn[None, :] < N)
    tl.store(c_ptrs, c, mask=mask)

# config = {"BLOCK_K": 32, "BLOCK_M": 256, "BLOCK_N": 16, "GROUP_M": 8, "arch": "sm_80", "dtype": "fp16", "num_ctas": 1, "num_stages": 3, "num_warps": 2}
# arch = sm_80


// ===== COMPILED SASS (sm_80) =====

	.target	sm_80

	.elftype	@"ET_EXEC"


//--------------------- .note.nv.tkinfo           --------------------------
	.section	.note.nv.tkinfo,"",@"SHT_NOTE"
	.sectionflags	@"SHF_NOTE_NV_TKINFO"
	.tkinfo
        /*0018*/ 	.word	0x00000002
        /*0030*/ 	.string	""
        /*0030*/ 	.string	"ptxas"
        /*0030*/ 	.string	"Cuda compilation tools, release 13.0, V13.0.88"
        /*0030*/ 	.string	"Build cuda_13.0.r13.0/compiler.36424714_0"
        /*0030*/ 	.string	"-v  -suppress-debug-info  -lineinfo  -arch sm_80 "



//--------------------- .note.nv.cuinfo           --------------------------
	.section	.note.nv.cuinfo,"",@"SHT_NOTE"
	.sectionflags	@"SHF_NOTE_NV_CUINFO"
        /*0018*/ 	.short	0x0002
        /*001a*/ 	.short	0x0050
        /*001c*/ 	.short	0x0082
	.zero		2


//--------------------- .nv.info                  --------------------------
	.section	.nv.info,"",@"SHT_CUDA_INFO"
	.align	4


	//----- nvinfo : EIATTR_REGCOUNT
	.align		4
        /*0000*/ 	.byte	0x04, 0x2f
        /*0002*/ 	.short	(.L_1 - .L_0)
	.align		4
.L_0:
        /*0004*/ 	.word	index@(matmul_kernel)
        /*0008*/ 	.word	0x00000020


	//----- nvinfo : EIATTR_FRAME_SIZE
	.align		4
.L_1:
        /*000c*/ 	.byte	0x04, 0x11
        /*000e*/ 	.short	(.L_3 - .L_2)
	.align		4
.L_2:
        /*0010*/ 	.word	index@(matmul_kernel)
        /*0014*/ 	.word	0x00000b18


	//----- nvinfo : EIATTR_MIN_STACK_SIZE
	.align		4
.L_3:
        /*0018*/ 	.byte	0x04, 0x12
        /*001a*/ 	.short	(.L_5 - .L_4)
	.align		4
.L_4:
        /*001c*/ 	.word	index@(matmul_kernel)
        /*0020*/ 	.word	0x00000b18
.L_5:


//--------------------- .nv.info.matmul_kernel    --------------------------
	.section	.nv.info.matmul_kernel,"",@"SHT_CUDA_INFO"
	.sectionflags	@""
	.align	4


	//----- nvinfo : EIATTR_CUDA_API_VERSION
	.align		4
        /*0000*/ 	.byte	0x04, 0x37
        /*0002*/ 	.short	(.L_7 - .L_6)
.L_6:
        /*0004*/ 	.word	0x00000082


	//----- nvinfo : EIATTR_SW2861232_WAR
	.align		4
.L_7:
        /*0008*/ 	.byte	0x01, 0x35
	.zero		2


	//----- nvinfo : EIATTR_PARAM_CBANK
	.align		4
        /*000c*/ 	.byte	0x04, 0x0a
        /*000e*/ 	.short	(.L_9 - .L_8)
	.align		4
.L_8:
        /*0010*/ 	.word	index@(.nv.constant0.matmul_kernel)
        /*0014*/ 	.short	0x0160
        /*0016*/ 	.short	0x0050


	//----- nvinfo : EIATTR_CBANK_PARAM_SIZE
	.align		4
.L_9:
        /*0018*/ 	.byte	0x03, 0x19
        /*001a*/ 	.short	0x0050


	//----- nvinfo : EIATTR_KPARAM_INFO
	.align		4
        /*001c*/ 	.byte	0x04, 0x17
        /*001e*/ 	.short	(.L_11 - .L_10)
.L_10:
        /*0020*/ 	.word	0x00000000
        /*0024*/ 	.short	0x000d
        /*0026*/ 	.short	0x0048
        /*0028*/ 	.byte	0x00, 0xf4, 0x21, 0x00


	//----- nvinfo : EIATTR_KPARAM_INFO
	.align		4
.L_11:
        /*002c*/ 	.byte	0x04, 0x17
        /*002e*/ 	.short	(.L_13 - .L_12)
.L_12:
        /*0030*/ 	.word	0x00000000
        /*0034*/ 	.short	0x000c
        /*0036*/ 	.short	0x0040
        /*0038*/ 	.byte	0x00, 0xf4, 0x21, 0x00


	//----- nvinfo : EIATTR_KPARAM_INFO
	.align		4
.L_13:
        /*003c*/ 	.byte	0x04, 0x17
        /*003e*/ 	.short	(.L_15 - .L_14)
.L_14:
        /*0040*/ 	.word	0x00000000
        /*0044*/ 	.short	0x000b
        /*0046*/ 	.short	0x0038
        /*0048*/ 	.byte	0x00, 0xf0, 0x11, 0x00


	//----- nvinfo : EIATTR_KPARAM_INFO
	.align		4
.L_15:
        /*004c*/ 	.byte	0x04, 0x17
        /*004e*/ 	.short	(.L_17 - .L_16)
.L_16:
        /*0050*/ 	.word	0x00000000
        /*0054*/ 	.short	0x000a
        /*0056*/ 	.short	0x0034
        /*0058*/ 	.byte	0x00, 0xf0, 0x11, 0x00


	//----- nvinfo : EIATTR_KPARAM_INFO
	.align		4
.L_17:
        /*005c*/ 	.byte	0x04, 0x17
        /*005e*/ 	.short	(.L_19 - .L_18)
.L_18:
        /*0060*/ 	.word	0x00000000
        /*0064*/ 	.short	0x0009
        /*0066*/ 	.short	0x0030
        /*0068*/ 	.byte	0x00, 0xf0, 0x11, 0x00


	//----- nvinfo : EIATTR_KPARAM_INFO
	.align		4
.L_19:
        /*006c*/ 	.byte	0x04, 0x17
        /*006e*/ 	.short	(.L_21 - .L_20)
.L_20:
        /*0070*/ 	.word	0x00000000
        /*0074*/ 	.short	0x0008
        /*0076*/ 	.short	0x002c
        /*0078*/ 	.byte	0x00, 0xf0, 0x11, 0x00


	//----- nvinfo : EIATTR_KPARAM_INFO
	.align		4
.L_21:
        /*007c*/ 	.byte	0x04, 0x17
        /*007e*/ 	.short	(.L_23 - .L_22)
.L_22:
        /*0080*/ 	.word	0x00000000
        /*0084*/ 	.short	0x0007
        /*0086*/ 	.short	0x0028
        /*0088*/ 	.byte	0x00, 0xf0, 0x11, 0x00


	//----- nvinfo : EIATTR_KPARAM_INFO
	.align		4
.L_23:
        /*008c*/ 	.byte	0x04, 0x17
        /*008e*/ 	.short	(.L_25 - .L_24)
.L_24:
        /*0090*/ 	.word	0x00000000
        /*0094*/ 	.short	0x0006
        /*0096*/ 	.short	0x0024
        /*0098*/ 	.byte	0x00, 0xf0, 0x11, 0x00


	//----- nvinfo : EIATTR_KPARAM_INFO
	.align		4
.L_25:
        /*009c*/ 	.byte	0x04, 0x17
        /*009e*/ 	.short	(.L_27 - .L_26)
.L_26:
        /*00a0*/ 	.word	0x00000000
        /*00a4*/ 	.short	0x0005
        /*00a6*/ 	.short	0x0020
        /*00a8*/ 	.byte	0x00, 0xf0, 0x11, 0x00


	//----- nvinfo : EIATTR_KPARAM_INFO
	.align		4
.L_27:
        /*00ac*/ 	.byte	0x04, 0x17
        /*00ae*/ 	.short	(.L_29 - .L_28)
.L_28:
        /*00b0*/ 	.word	0x00000000
        /*00b4*/ 	.short	0x0004
        /*00b6*/ 	.short	0x001c
        /*00b8*/ 	.byte	0x00, 0xf0, 0x11, 0x00


	//----- nvinfo : EIATTR_KPARAM_INFO
	.align		4
.L_29:
        /*00bc*/ 	.byte	0x04, 0x17
        /*00be*/ 	.short	(.L_31 - .L_30)
.L_30:
        /*00c0*/ 	.word	0x00000000
        /*00c4*/ 	.short	0x0003
        /*00c6*/ 	.short	0x0018
        /*00c8*/ 	.byte	0x00, 0xf0, 0x11, 0x00


	//----- nvinfo : EIATTR_KPARAM_INFO
	.align		4
.L_31:
        /*00cc*/ 	.byte	0x04, 0x17
        /*00ce*/ 	.short	(.L_33 - .L_32)
.L_32:
        /*00d0*/ 	.word	0x00000000
        /*00d4*/ 	.short	0x0002
        /*00d6*/ 	.short	0x0010
        /*00d8*/ 	.byte	0x00, 0xf4, 0x21, 0x00


	//----- nvinfo : EIATTR_KPARAM_INFO
	.align		4
.L_33:
        /*00dc*/ 	.byte	0x04, 0x17
        /*00de*/ 	.short	(.L_35 - .L_34)
.L_34:
        /*00e0*/ 	.word	0x00000000
        /*00e4*/ 	.short	0x0001
        /*00e6*/ 	.short	0x0008
        /*00e8*/ 	.byte	0x00, 0xf4, 0x21, 0x00


	//----- nvinfo : EIATTR_KPARAM_INFO
	.align		4
.L_35:
        /*00ec*/ 	.byte	0x04, 0x17
        /*00ee*/ 	.short	(.L_37 - .L_36)
.L_36:
        /*00f0*/ 	.word	0x00000000
        /*00f4*/ 	.short	0x0000
        /*00f6*/ 	.short	0x0000
        /*00f8*/ 	.byte	0x00, 0xf4, 0x21, 0x00


	//----- nvinfo : EIATTR_MAXREG_COUNT
	.align		4
.L_37:
        /*00fc*/ 	.byte	0x03, 0x1b
        /*00fe*/ 	.short	0x00ff


	//----- nvinfo : EIATTR_NUM_BARRIERS
	.align		4
        /*0100*/ 	.byte	0x02, 0x4c
        /*0102*/ 	.byte	0x01
	.zero		1


	//----- nvinfo : EIATTR_ANNOTATIONS
	.align		4
        /*0104*/ 	.byte	0x04, 0x55
        /*0106*/ 	.short	(.L_39 - .L_38)


	//   ....[0]....
.L_38:
        /*0108*/ 	.word	0x00000001
        /*010c*/ 	.byte	0x80, 0x00, 0x00, 0x00, 0x01, 0x00, 0x00, 0x00, 0xc0, 0x00, 0x00, 0x00, 0x01, 0x00, 0x00, 0x00
        /* <DEDUP_REMOVED lines=616> */
        /*279c*/ 	.byte	0xc0, 0xc7, 0x00, 0x00


	//----- nvinfo : EIATTR_MERCURY_ISA_VERSION
	.align		4
.L_39:
        /*27a0*/ 	.byte	0x03, 0x5f
        /*27a2*/ 	.short	0x0000


	//----- nvinfo : EIATTR_EXIT_INSTR_OFFSETS
	.align		4
        /*27a4*/ 	.byte	0x04, 0x1c
        /*27a6*/ 	.short	(.L_41 - .L_40)


	//   ....[0]....
.L_40:
        /*27a8*/ 	.word	0x0000c8e0


	//   ....[1]....
        /*27ac*/ 	.word	0x0000c910


	//----- nvinfo : EIATTR_REQNTID
	.align		4
.L_41:
        /*27b0*/ 	.byte	0x04, 0x10
        /*27b2*/ 	.short	(.L_43 - .L_42)
.L_42:
        /*27b4*/ 	.word	0x00000040
        /*27b8*/ 	.word	0x00000001
        /*27bc*/ 	.word	0x00000001
.L_43:


//--------------------- .nv.callgraph             --------------------------
	.section	.nv.callgraph,"",@"SHT_CUDA_CALLGRAPH"
	.align	4
	.sectionentsize	8
	.align		4
        /*0000*/ 	.word	0x00000000
	.align		4
        /*0004*/ 	.word	0xffffffff
	.align		4
        /*0008*/ 	.word	0x00000000
	.align		4
        /*000c*/ 	.word	0xfffffffe
	.align		4
        /*0010*/ 	.word	0x00000000
	.align		4
        /*0014*/ 	.word	0xfffffffd
	.align		4
        /*0018*/ 	.word	0x00000000
	.align		4
        /*001c*/ 	.word	0xfffffffc


//--------------------- .nv.rel.action            --------------------------
	.section	.nv.rel.action,"",@"SHT_CUDA_RELOCINFO"
	.align	8
	.sectionentsize	8
        /*0000*/ 	.byte	0x73, 0x00, 0x00, 0x00, 0x00, 0x00, 0x00, 0x00, 0x00, 0x00, 0x00, 0x11, 0x25, 0x00, 0x05, 0x36


//--------------------- .nv.constant0.matmul_kernel --------------------------
	.section	.nv.constant0.matmul_kernel,"a",@progbits
	.sectionflags	@""
	.align	4
.nv.constant0.matmul_kernel:
	.zero		432


//--------------------- .text.matmul_kernel       --------------------------
	.section	.text.matmul_kernel,"ax",@progbits
	.sectioninfo	@"SHI_REGISTERS=32"
	.align	128
        .global         matmul_kernel
        .type           matmul_kernel,@function
        .size           matmul_kernel,(.L_x_4 - matmul_kernel)
        .other          matmul_kernel,@"STO_CUDA_ENTRY STV_DEFAULT"
matmul_kernel:
.text.matmul_kernel:
[----:B------:R-:W-:-:S03]  /*0000*/  IMAD.MOV.U32 R1, RZ, RZ, c[0x0][0x28] ;  /* 0x00000a00ff017624 */ /* 0x000fc600078e00ff */
[----:B------:R-:W-:Y:S01]  /*0010*/  IMAD.MOV.U32 R0, RZ, RZ, c[0x0][0x17c] ;  /* 0x00005f00ff007624 */ /* 0x000fe200078e00ff */
[----:B------:R-:W0:Y:S01]  /*0020*/  S2R R28, SR_TID.X ;  /* 0x00000000001c7919 */ /* 0x000e220000002100 */
[----:B------:R-:W-:Y:S01]  /*0030*/  IADD3 R1, R1, -0xb18, RZ ;  /* 0xfffff4e801017810 */ /* 0x000fe20007ffe0ff */
[----:B------:R-:W-:Y:S01]  /*0040*/  ULDC UR4, c[0x0][0x180] ;  /* 0x0000600000047ab9 */ /* 0x000fe20000000800 */
[----:B------:R-:W-:Y:S01]  /*0050*/  CS2R R24, SRZ ;  /* 0x0000000000187805 */ /* 0x000fe2000001ff00 */
[----:B------:R-:W-:Y:S01]  /*0060*/  IADD3 R0, R0, 0xf, RZ ;  /* 0x0000000f00007810 */ /* 0x000fe20007ffe0ff */
[----:B------:R-:W-:Y:S01]  /*0070*/  UIADD3 UR5, UR4, 0x1f, URZ ;  /* 0x0000001f04057890 */ /* 0x000fe2000fffe03f */
[----:B------:R-:W-:Y:S01]  /*0080*/  STL [R1], RZ ;  /* 0x000000ff01007387 */ /* 0x000fe20000100800 */
[----:B------:R-:W-:Y:S01]  /*0090*/  ULDC.64 UR30, c[0x0][0x118] ;  /* 0x00004600001e7ab9 */ /* 0x000fe20000000a00 */
[----:B------:R-:W-:Y:S01]  /*00a0*/  SHF.R.S32.HI R3, RZ, 0x1f, R0 ;  /* 0x0000001fff037819 */ /* 0x000fe20000011400 */
[----:B------:R-:W-:Y:S01]  /*00b0*/  UISETP.GE.AND UP0, UPT, UR5, 0x20, UPT ;  /* 0x000000200500788c */ /* 0x000fe2000bf06270 */
[----:B------:R-:W-:Y:S01]  /*00c0*/  STL [R1+0x4], RZ ;  /* 0x000004ff01007387 */ /* 0x000fe20000100800 */
[----:B------:R-:W-:Y:S01]  /*00d0*/  CS2R R26, SRZ ;  /* 0x00000000001a7805 */ /* 0x000fe2000001ff00 */
[----:B------:R-:W-:Y:S01]  /*00e0*/  LEA.HI R3, R3, R0, RZ, 0x4 ;  /* 0x0000000003037211 */ /* 0x000fe200078f20ff */
[----:B------:R-:W-:Y:S01]  /*00f0*/  CS2R R20, SRZ ;  /* 0x0000000000147805 */ /* 0x000fe2000001ff00 */
[----:B------:R-:W-:Y:S01]  /*0100*/  STL [R1+0x8], RZ ;  /* 0x000008ff01007387 */ /* 0x000fe20000100800 */
[----:B------:R-:W-:Y:S01]  /*0110*/  CS2R R22, SRZ ;  /* 0x0000000000167805 */ /* 0x000fe2000001ff00 */
[----:B------:R-:W-:Y:S01]  /*0120*/  SHF.R.S32.HI R0, RZ, 0x4, R3 ;  /* 0x00000004ff007819 */ /* 0x000fe20000011403 */
[----:B------:R-:W-:Y:S01]  /*0130*/  CS2R R16, SRZ ;  /* 0x0000000000107805 */ /* 0x000fe2000001ff00 */
[----:B------:R-:W1:Y:S01]  /*0140*/  S2R R3, SR_CTAID.X ;  /* 0x0000000000037919 */ /* 0x000e620000002500 */
[----:B------:R-:W-:Y:S01]  /*0150*/  CS2R R18, SRZ ;  /* 0x0000000000127805 */ /* 0x000fe2000001ff00 */
[----:B------:R-:W-:Y:S01]  /*0160*/  CS2R R14, SRZ ;  /* 0x00000000000e7805 */ /* 0x000fe2000001ff00 */
[----:B------:R-:W-:Y:S01]  /*0170*/  IMAD.SHL.U32 R0, R0, 0x8, RZ ;  /* 0x0000000800007824 */ /* 0x000fe200078e00ff */
[----:B------:R-:W-:Y:S01]  /*0180*/  STL [R1+0xc], RZ ;  /* 0x00000cff01007387 */ /* 0x000fe20000100800 */
[----:B0-----:R-:W-:-:S03]  /*0190*/  LOP3.LUT R29, R28, 0x3f, RZ, 0xc0, !PT ;  /* 0x0000003f1c1d7812 */ /* 0x001fc600078ec0ff */
[-C--:B------:R-:W-:Y:S01]  /*01a0*/  IABS R7, R0.reuse ;  /* 0x0000000000077213 */ /* 0x080fe20000000000 */
[----:B------:R-:W-:Y:S01]  /*01b0*/  STL [R1+0x10], RZ ;  /* 0x000010ff01007387 */ /* 0x000fe20000100800 */
[----:B------:R-:W-:Y:S02]  /*01c0*/  IABS R10, R0 ;  /* 0x00000000000a7213 */ /* 0x000fe40000000000 */
[----:B------:R-:W0:Y:S01]  /*01d0*/  I2F.RP R2, R7 ;  /* 0x0000000700027306 */ /* 0x000e220000209400 */
[----:B------:R-:W-:Y:S04]  /*01e0*/  STL [R1+0x14], RZ ;  /* 0x000014ff01007387 */ /* 0x000fe80000100800 */
[----:B------:R-:W-:Y:S04]  /*01f0*/  STL [R1+0x18], RZ ;  /* 0x000018ff01007387 */ /* 0x000fe80000100800 */
[----:B------:R-:W-:Y:S01]  /*0200*/  STL [R1+0x1c], RZ ;  /* 0x00001cff01007387 */ /* 0x000fe20000100800 */
[----:B-1----:R-:W-:Y:S01]  /*0210*/  IABS R8, R3 ;  /* 0x0000000300087213 */ /* 0x002fe20000000000 */
[----:B0-----:R-:W0:Y:S02]  /*0220*/  MUFU.RCP R2, R2 ;  /* 0x0000000200027308 */ /* 0x001e240000001000 */
[----:B0-----:R-:W-:Y:S01]  /*0230*/  IADD3 R4, R2, 0xffffffe, RZ ;  /* 0x0ffffffe02047810 */ /* 0x001fe20007ffe0ff */
[----:B------:R-:W-:-:S05]  /*0240*/  IMAD.MOV R2, RZ, RZ, -R10 ;  /* 0x000000ffff027224 */ /* 0x000fca00078e0a0a */
[----:B------:R0:W1:Y:S02]  /*0250*/  F2I.FTZ.U32.TRUNC.NTZ R5, R4 ;  /* 0x0000000400057305 */ /* 0x000064000021f000 */
[----:B0-----:R-:W-:Y:S02]  /*0260*/  IMAD.MOV.U32 R4, RZ, RZ, RZ ;  /* 0x000000ffff047224 */ /* 0x001fe400078e00ff */
[----:B-1----:R-:W-:-:S04]  /*0270*/  IMAD.MOV R6, RZ, RZ, -R5 ;  /* 0x000000ffff067224 */ /* 0x002fc800078e0a05 */
[----:B------:R-:W-:Y:S02]  /*0280*/  IMAD R9, R6, R7, RZ ;  /* 0x0000000706097224 */ /* 0x000fe400078e02ff */
[----:B------:R-:W-:Y:S02]  /*0290*/  IMAD.MOV.U32 R6, RZ, RZ, R8 ;  /* 0x000000ffff067224 */ /* 0x000fe400078e0008 */
[----:B------:R-:W-:-:S06]  /*02a0*/  IMAD.HI.U32 R5, R5, R9, R4 ;  /* 0x0000000905057227 */ /* 0x000fcc00078e0004 */
[----:B------:R-:W-:-:S04]  /*02b0*/  IMAD.HI.U32 R5, R5, R6, RZ ;  /* 0x0000000605057227 */ /* 0x000fc800078e00ff */
[----:B------:R-:W-:-:S05]  /*02c0*/  IMAD R2, R5, R2, R6 ;  /* 0x0000000205027224 */ /* 0x000fca00078e0206 */
[----:B------:R-:W-:-:S13]  /*02d0*/  ISETP.GT.U32.AND P1, PT, R7, R2, PT ;  /* 0x000000020700720c */ /* 0x000fda0003f24070 */
[----:B------:R-:W-:Y:S01]  /*02e0*/  @!P1 IMAD.IADD R2, R2, 0x1, -R7 ;  /* 0x0000000102029824 */ /* 0x000fe200078e0a07 */
[----:B------:R-:W-:Y:S02]  /*02f0*/  @!P1 IADD3 R5, R5, 0x1, RZ ;  /* 0x0000000105059810 */ /* 0x000fe40007ffe0ff */
[----:B------:R-:W-:Y:S02]  /*0300*/  ISETP.NE.AND P1, PT, R0, RZ, PT ;  /* 0x000000ff0000720c */ /* 0x000fe40003f25270 */
[----:B------:R-:W-:Y:S02]  /*0310*/  ISETP.GE.U32.AND P0, PT, R2, R7, PT ;  /* 0x000000070200720c */ /* 0x000fe40003f06070 */
[----:B------:R-:W-:-:S04]  /*0320*/  LOP3.LUT R2, R3, R0, RZ, 0x3c, !PT ;  /* 0x0000000003027212 */ /* 0x000fc800078e3cff */
[----:B------:R-:W-:Y:S01]  /*0330*/  ISETP.GE.AND P2, PT, R2, RZ, PT ;  /* 0x000000ff0200720c */ /* 0x000fe20003f46270 */
[----:B------:R-:W-:-:S05]  /*0340*/  IMAD.MOV.U32 R2, RZ, RZ, c[0x0][0x178] ;  /* 0x00005e00ff027624 */ /* 0x000fca00078e00ff */
[----:B------:R-:W-:Y:S02]  /*0350*/  IADD3 R2, R2, 0xff, RZ ;  /* 0x000000ff02027810 */ /* 0x000fe40007ffe0ff */
[----:B------:R-:W-:-:S05]  /*0360*/  @P0 IADD3 R5, R5, 0x1, RZ ;  /* 0x0000000105050810 */ /* 0x000fca0007ffe0ff */
[----:B------:R-:W-:Y:S01]  /*0370*/  IMAD.MOV.U32 R4, RZ, RZ, R5 ;  /* 0x000000ffff047224 */ /* 0x000fe200078e0005 */
[----:B------:R-:W-:-:S03]  /*0380*/  SHF.R.S32.HI R5, RZ, 0x1f, R2 ;  /* 0x0000001fff057819 */ /* 0x000fc60000011402 */
[----:B------:R-:W-:Y:S01]  /*0390*/  @!P2 IMAD.MOV R4, RZ, RZ, -R4 ;  /* 0x000000ffff04a224 */ /* 0x000fe200078e0a04 */
[----:B------:R-:W-:Y:S02]  /*03a0*/  @!P1 LOP3.LUT R4, RZ, R0, RZ, 0x33, !PT ;  /* 0x00000000ff049212 */ /* 0x000fe400078e33ff */
[----:B------:R-:W-:-:S03]  /*03b0*/  LEA.HI R5, R5, R2, RZ, 0x8 ;  /* 0x0000000205057211 */ /* 0x000fc600078f40ff */
[----:B------:R-:W-:Y:S02]  /*03c0*/  IMAD.SHL.U32 R2, R4, 0x8, RZ ;  /* 0x0000000804027824 */ /* 0x000fe400078e00ff */
[----:B------:R-:W-:-:S03]  /*03d0*/  IMAD.MOV R4, RZ, RZ, -R4 ;  /* 0x000000ffff047224 */ /* 0x000fc600078e0a04 */
[----:B------:R-:W-:Y:S01]  /*03e0*/  LEA.HI.SX32 R5, R5, -R2, 0x18 ;  /* 0x8000000205057211 */ /* 0x000fe200078fc2ff */
[----:B------:R-:W-:Y:S02]  /*03f0*/  IMAD R13, R0, R4, R3 ;  /* 0x00000004000d7224 */ /* 0x000fe400078e0203 */
[----:B------:R-:W-:Y:S01]  /*0400*/  IMAD.MOV.U32 R4, RZ, RZ, RZ ;  /* 0x000000ffff047224 */ /* 0x000fe200078e00ff */
[----:B------:R-:W-:Y:S02]  /*0410*/  IMNMX R6, R5, 0x8, PT ;  /* 0x0000000805067817 */ /* 0x000fe40003800200 */
[----:B------:R-:W-:Y:S02]  /*0420*/  IABS R11, R13 ;  /* 0x0000000d000b7213 */ /* 0x000fe40000000000 */
[----:B------:R-:W-:-:S04]  /*0430*/  IABS R9, R6 ;  /* 0x0000000600097213 */ /* 0x000fc80000000000 */
[----:B------:R-:W0:Y:S08]  /*0440*/  I2F.RP R7, R9 ;  /* 0x0000000900077306 */ /* 0x000e300000209400 */
[----:B0-----:R-:W0:Y:S02]  /*0450*/  MUFU.RCP R7, R7 ;  /* 0x0000000700077308 */ /* 0x001e240000001000 */
[----:B0-----:R-:W-:-:S06]  /*0460*/  IADD3 R5, R7, 0xffffffe, RZ ;  /* 0x0ffffffe07057810 */ /* 0x001fcc0007ffe0ff */
[----:B------:R-:W0:Y:S02]  /*0470*/  F2I.FTZ.U32.TRUNC.NTZ R5, R5 ;  /* 0x0000000500057305 */ /* 0x000e24000021f000 */
[----:B0-----:R-:W-:-:S04]  /*0480*/  IMAD.MOV R8, RZ, RZ, -R5 ;  /* 0x000000ffff087224 */ /* 0x001fc800078e0a05 */
[----:B------:R-:W-:-:S04]  /*0490*/  IMAD.MOV.U32 R0, RZ, RZ, R8 ;  /* 0x000000ffff007224 */ /* 0x000fc800078e0008 */
[----:B------:R-:W-:Y:S01]  /*04a0*/  IMAD R3, R0, R9, RZ ;  /* 0x0000000900037224 */ /* 0x000fe200078e02ff */
[----:B------:R-:W-:-:S03]  /*04b0*/  IABS R0, R6 ;  /* 0x0000000600007213 */ /* 0x000fc60000000000 */
[----:B------:R-:W-:Y:S01]  /*04c0*/  IMAD.HI.U32 R4, R5, R3, R4 ;  /* 0x0000000305047227 */ /* 0x000fe200078e0004 */
[----:B------:R-:W-:-:S03]  /*04d0*/  LOP3.LUT R5, R28, 0x20, RZ, 0xc0, !PT ;  /* 0x000000201c057812 */ /* 0x000fc600078ec0ff */
[----:B------:R-:W-:Y:S01]  /*04e0*/  IMAD.MOV R0, RZ, RZ, -R0 ;  /* 0x000000ffff007224 */ /* 0x000fe200078e0a00 */
[----:B------:R0:W1:Y:S01]  /*04f0*/  R2UR UR6, R5 ;  /* 0x00000000050673c2 */ /* 0x00006200000e0000 */
[----:B------:R-:W-:-:S04]  /*0500*/  IMAD.HI.U32 R4, R4, R11, RZ ;  /* 0x0000000b04047227 */ /* 0x000fc800078e00ff */
[----:B------:R-:W-:Y:S02]  /*0510*/  IMAD R0, R4, R0, R11 ;  /* 0x0000000004007224 */ /* 0x000fe400078e020b */
[----:B------:R-:W-:-:S03]  /*0520*/  CS2R R10, SRZ ;  /* 0x00000000000a7805 */ /* 0x000fc6000001ff00 */
[----:B------:R-:W-:-:S13]  /*0530*/  ISETP.GT.U32.AND P1, PT, R9, R0, PT ;  /* 0x000000000900720c */ /* 0x000fda0003f24070 */
[----:B------:R-:W-:Y:S01]  /*0540*/  @!P1 IMAD.IADD R0, R0, 0x1, -R9 ;  /* 0x0000000100009824 */ /* 0x000fe200078e0a09 */
[----:B------:R-:W-:Y:S02]  /*0550*/  @!P1 IADD3 R4, R4, 0x1, RZ ;  /* 0x0000000104049810 */ /* 0x000fe40007ffe0ff */
[----:B------:R-:W-:Y:S02]  /*0560*/  ISETP.NE.AND P1, PT, R6, RZ, PT ;  /* 0x000000ff0600720c */ /* 0x000fe40003f25270 */
[----:B------:R-:W-:Y:S02]  /*0570*/  ISETP.GE.U32.AND P0, PT, R0, R9, PT ;  /* 0x000000090000720c */ /* 0x000fe40003f06070 */
[----:B------:R-:W-:Y:S01]  /*0580*/  LOP3.LUT R0, R13, R6, RZ, 0x3c, !PT ;  /* 0x000000060d007212 */ /* 0x000fe200078e3cff */
[----:B------:R-:W-:-:S03]  /*0590*/  CS2R R8, SRZ ;  /* 0x0000000000087805 */ /* 0x000fc6000001ff00 */
[----:B------:R-:W-:-:S07]  /*05a0*/  ISETP.GE.AND P2, PT, R0, RZ, PT ;  /* 0x000000ff0000720c */ /* 0x000fce0003f46270 */
[----:B------:R-:W-:Y:S02]  /*05b0*/  @P0 IADD3 R4, R4, 0x1, RZ ;  /* 0x0000000104040810 */ /* 0x000fe40007ffe0ff */
[----:B------:R-:W-:-:S04]  /*05c0*/  PLOP3.LUT P0, PT, PT, PT, UP0, 0x80, 0x0 ;  /* 0x000000000000781c */ /* 0x000fc80003f0f008 */
[----:B------:R-:W-:Y:S01]  /*05d0*/  @!P2 IMAD.MOV R4, RZ, RZ, -R4 ;  /* 0x000000ffff04a224 */ /* 0x000fe200078e0a04 */
[----:B------:R-:W-:-:S05]  /*05e0*/  @!P1 LOP3.LUT R4, RZ, R6, RZ, 0x33, !PT ;  /* 0x00000006ff049212 */ /* 0x000fca00078e33ff */
[----:B------:R-:W-:Y:S02]  /*05f0*/  IMAD.MOV R3, RZ, RZ, -R4 ;  /* 0x000000ffff037224 */ /* 0x000fe400078e0a04 */
[----:B------:R-:W-:Y:S02]  /*0600*/  IMAD.SHL.U32 R4, R4, 0x10, RZ ;  /* 0x0000001004047824 */ /* 0x000fe400078e00ff */
[----:B------:R-:W-:Y:S02]  /*0610*/  IMAD R3, R6, R3, R13 ;  /* 0x0000000306037224 */ /* 0x000fe400078e020d */
[----:B------:R0:W2:Y:S01]  /*0620*/  R2UR UR7, R4 ;  /* 0x00000000040773c2 */ /* 0x0000a200000e0000 */
[----:B------:R-:W-:Y:S01]  /*0630*/  CS2R R12, SRZ ;  /* 0x00000000000c7805 */ /* 0x000fe2000001ff00 */
[----:B------:R-:W-:Y:S01]  /*0640*/  IMAD.IADD R0, R2, 0x1, R3 ;  /* 0x0000000102007824 */ /* 0x000fe200078e0203 */
[----:B------:R-:W-:Y:S01]  /*0650*/  CS2R R6, SRZ ;  /* 0x0000000000067805 */ /* 0x000fe2000001ff00 */
[----:B------:R-:W-:-:S02]  /*0660*/  IMAD.U32 R2, RZ, RZ, UR5 ;  /* 0x00000005ff027e24 */ /* 0x000fc4000f8e00ff */
[----:B------:R-:W-:Y:S01]  /*0670*/  IMAD R0, R0, 0x100, R29 ;  /* 0x0000010000007824 */ /* 0x000fe200078e021d */
[----:B0-----:R-:W-:-:S04]  /*0680*/  CS2R R4, SRZ ;  /* 0x0000000000047805 */ /* 0x001fc8000001ff00 */
[----:B------:R0:W-:Y:S01]  /*0690*/  STL [R1+0x6c4], R0 ;  /* 0x0006c40001007387 */ /* 0x0001e20000100800 */
[C---:B------:R-:W-:Y:S02]  /*06a0*/  IADD3 R28, R0.reuse, 0x40, RZ ;  /* 0x00000040001c7810 */ /* 0x040fe40007ffe0ff */
[----:B------:R-:W-:-:S03]  /*06b0*/  IADD3 R3, R0, 0x80, RZ ;  /* 0x0000008000037810 */ /* 0x000fc60007ffe0ff */
[----:B------:R3:W-:Y:S01]  /*06c0*/  STL [R1+0x6c8], R28 ;  /* 0x0006c81c01007387 */ /* 0x0007e20000100800 */
[----:B0-----:R-:W-:-:S05]  /*06d0*/  IADD3 R0, R0, 0xc0, RZ ;  /* 0x000000c000007810 */ /* 0x001fca0007ffe0ff */
[----:B------:R3:W-:Y:S04]  /*06e0*/  STL [R1+0x6d0], R0 ;  /* 0x0006d00001007387 */ /* 0x0007e80000100800 */
[----:B------:R3:W-:Y:S01]  /*06f0*/  STL [R1+0x6cc], R3 ;  /* 0x0006cc0301007387 */ /* 0x0007e20000100800 */
[----:B-12---:R-:W-:Y:S05]  /*0700*/  @!P0 BRA `(.L_x_0) ;  /* 0x0000a6e000008947 */ /* 0x006fea0003800000 */
[----:B------:R-:W2:Y:S01]  /*0710*/  LDL R15, [R1+0x6c4] ;  /* 0x0006c400010f7983 */ /* 0x000ea20000100800 */
[----:B------:R-:W-:Y:S01]  /*0720*/  IABS R4, c[0x0][0x17c] ;  /* 0x00005f0000047a13 */ /* 0x000fe20000000000 */
[----:B------:R-:W-:Y:S01]  /*0730*/  IMAD.MOV.U32 R12, RZ, RZ, R0 ;  /* 0x000000ffff0c7224 */ /* 0x000fe200078e0000 */
[----:B------:R-:W-:Y:S01]  /*0740*/  ULEA.HI UR9, UR6, UR7, URZ, 0x1b ;  /* 0x0000000706097291 */ /* 0x000fe2000f8fd83f */
[----:B------:R-:W-:Y:S01]  /*0750*/  IMAD.MOV.U32 R13, RZ, RZ, R3 ;  /* 0x000000ffff0d7224 */ /* 0x000fe200078e0003 */
[----:B------:R-:W0:Y:S01]  /*0760*/  R2UR UR15, R4 ;  /* 0x00000000040f73c2 */ /* 0x000e2200000e0000 */
[----:B------:R-:W-:Y:S01]  /*0770*/  ULDC.64 UR32, c[0x0][0x188] ;  /* 0x0000620000207ab9 */ /* 0x000fe20000000a00 */
[----:B------:R-:W1:Y:S01]  /*0780*/  S2R R19, SR_TID.X ;  /* 0x0000000000137919 */ /* 0x000e620000002100 */
[----:B------:R-:W-:Y:S01]  /*0790*/  UIADD3 UR10, UR9, 0xe, URZ ;  /* 0x0000000e090a7890 */ /* 0x000fe2000fffe03f */
[----:B------:R-:W-:Y:S01]  /*07a0*/  IABS R8, R12 ;  /* 0x0000000c00087213 */ /* 0x000fe20000000000 */
[----:B------:R-:W-:Y:S01]  /*07b0*/  UIMAD UR5, UR32, 0x1e, URZ ;  /* 0x0000001e200578a4 */ /* 0x000fe2000f8e023f */
[----:B------:R-:W-:Y:S01]  /*07c0*/  IMAD.MOV.U32 R14, RZ, RZ, R28 ;  /* 0x000000ffff0e7224 */ /* 0x000fe200078e001c */
[----:B------:R-:W-:Y:S01]  /*07d0*/  UIADD3 UR13, UR9, 0xc, URZ ;  /* 0x0000000c090d7890 */ /* 0x000fe2000fffe03f */
[----:B------:R-:W-:Y:S01]  /*07e0*/  ISETP.GE.AND P0, PT, R12, RZ, PT ;  /* 0x000000ff0c00720c */ /* 0x000fe20003f06270 */
[----:B------:R-:W-:Y:S01]  /*07f0*/  UIADD3 UR11, UR9, 0xa, URZ ;  /* 0x0000000a090b7890 */ /* 0x000fe2000fffe03f */
[----:B------:R-:W-:Y:S01]  /*0800*/  LOP3.LUT R16, RZ, c[0x0][0x178], RZ, 0x33, !PT ;  /* 0x00005e00ff107a12 */ /* 0x000fe200078e33ff */
[----:B------:R-:W-:Y:S01]  /*0810*/  IMAD.U32 R5, RZ, RZ, UR5 ;  /* 0x00000005ff057e24 */ /* 0x000fe2000f8e00ff */
[----:B------:R-:W-:Y:S01]  /*0820*/  UIADD3 UR16, UR9, 0x8, URZ ;  /* 0x0000000809107890 */ /* 0x000fe2000fffe03f */
[----:B------:R-:W-:Y:S01]  /*0830*/  ISETP.GE.AND P5, PT, R14, RZ, PT ;  /* 0x000000ff0e00720c */ /* 0x000fe20003fa6270 */
[----:B------:R-:W-:-:S02]  /*0840*/  UIADD3 UR12, UR9, 0x6, URZ ;  /* 0x00000006090c7890 */ /* 0x000fc4000fffe03f */
[----:B------:R-:W-:Y:S02]  /*0850*/  UIADD3 UR8, UR9, 0x4, URZ ;  /* 0x0000000409087890 */ /* 0x000fe4000fffe03f */
[----:B------:R-:W-:Y:S02]  /*0860*/  UIADD3 UR14, UR9, 0x2, URZ ;  /* 0x00000002090e7890 */ /* 0x000fe4000fffe03f */
[----:B------:R-:W-:Y:S02]  /*0870*/  UMOV UR4, URZ ;  /* 0x0000003f00047c82 */ /* 0x000fe40008000000 */
[----:B------:R-:W-:Y:S01]  /*0880*/  UISETP.GE.AND UP1, UPT, UR9, URZ, UPT ;  /* 0x0000003f0900728c */ /* 0x000fe2000bf26270 */
[----:B0--3--:R-:W0:Y:S01]  /*0890*/  I2F.RP R0, UR15 ;  /* 0x0000000f00007d06 */ /* 0x009e220008209400 */
[----:B------:R-:W-:Y:S02]  /*08a0*/  UIMAD UR61, UR32, 0x1d, URZ ;  /* 0x0000001d203d78a4 */ /* 0x000fe4000f8e023f */
[----:B------:R-:W-:-:S02]  /*08b0*/  UIMAD UR60, UR32, 0x1c, URZ ;  /* 0x0000001c203c78a4 */ /* 0x000fc4000f8e023f */
[----:B------:R-:W-:Y:S02]  /*08c0*/  UIMAD UR59, UR32, 0x1b, URZ ;  /* 0x0000001b203b78a4 */ /* 0x000fe4000f8e023f */
[----:B------:R-:W-:Y:S02]  /*08d0*/  UIMAD UR58, UR32, 0x1a, URZ ;  /* 0x0000001a203a78a4 */ /* 0x000fe4000f8e023f */
[----:B------:R-:W-:Y:S02]  /*08e0*/  UIMAD UR57, UR32, 0x19, URZ ;  /* 0x00000019203978a4 */ /* 0x000fe4000f8e023f */
[----:B------:R-:W-:Y:S02]  /*08f0*/  UIMAD UR56, UR32, 0x18, URZ ;  /* 0x00000018203878a4 */ /* 0x000fe4000f8e023f */
[----:B------:R-:W-:Y:S02]  /*0900*/  UIMAD UR19, UR32, 0x17, URZ ;  /* 0x00000017201378a4 */ /* 0x000fe4000f8e023f */
[----:B------:R-:W-:Y:S01]  /*0910*/  UIMAD UR20, UR32, 0x16, URZ ;  /* 0x00000016201478a4 */ /* 0x000fe2000f8e023f */
[----:B0-----:R-:W0:Y:S01]  /*0920*/  MUFU.RCP R0, R0 ;  /* 0x0000000000007308 */ /* 0x001e220000001000 */
[----:B------:R-:W-:-:S02]  /*0930*/  USHF.L.U32 UR41, UR32, 0x3, URZ ;  /* 0x0000000320297899 */ /* 0x000fc4000800063f */
[----:B------:R-:W-:Y:S02]  /*0940*/  UIMAD UR42, UR32, 0x7, URZ ;  /* 0x00000007202a78a4 */ /* 0x000fe4000f8e023f */
[----:B------:R-:W-:Y:S02]  /*0950*/  UIMAD UR43, UR32, 0x6, URZ ;  /* 0x00000006202b78a4 */ /* 0x000fe4000f8e023f */
[----:B------:R-:W-:Y:S02]  /*0960*/  UIMAD UR44, UR32, 0x5, URZ ;  /* 0x00000005202c78a4 */ /* 0x000fe4000f8e023f */
[----:B------:R-:W-:Y:S02]  /*0970*/  UIMAD UR18, UR32, 0x1f, URZ ;  /* 0x0000001f201278a4 */ /* 0x000fe4000f8e023f */
[----:B------:R-:W-:Y:S02]  /*0980*/  UIMAD UR21, UR32, 0x15, URZ ;  /* 0x00000015201578a4 */ /* 0x000fe4000f8e023f */
[----:B------:R-:W-:-:S02]  /*0990*/  UIMAD UR22, UR32, 0x14, URZ ;  /* 0x00000014201678a4 */ /* 0x000fc4000f8e023f */
[----:B------:R-:W-:Y:S01]  /*09a0*/  UIMAD UR23, UR32, 0x13, URZ ;  /* 0x00000013201778a4 */ /* 0x000fe2000f8e023f */
[----:B0-----:R-:W-:Y:S01]  /*09b0*/  IADD3 R3, R0, 0xffffffe, RZ ;  /* 0x0ffffffe00037810 */ /* 0x001fe20007ffe0ff */
[----:B------:R-:W-:Y:S01]  /*09c0*/  IMAD.U32 R0, RZ, RZ, UR10 ;  /* 0x0000000aff007e24 */ /* 0x000fe2000f8e00ff */
[----:B------:R-:W-:Y:S02]  /*09d0*/  UIMAD UR24, UR32, 0x12, URZ ;  /* 0x00000012201878a4 */ /* 0x000fe4000f8e023f */
[----:B------:R-:W-:Y:S02]  /*09e0*/  UIMAD UR25, UR32, 0x11, URZ ;  /* 0x00000011201978a4 */ /* 0x000fe4000f8e023f */
[----:B------:R-:W0:Y:S01]  /*09f0*/  F2I.FTZ.U32.TRUNC.NTZ R3, R3 ;  /* 0x0000000300037305 */ /* 0x000e22000021f000 */
[----:B------:R-:W-:Y:S01]  /*0a00*/  IABS R4, R0 ;  /* 0x0000000000047213 */ /* 0x000fe20000000000 */
[----:B------:R-:W-:Y:S01]  /*0a10*/  IMAD.U32 R0, RZ, RZ, UR13 ;  /* 0x0000000dff007e24 */ /* 0x000fe2000f8e00ff */
[----:B------:R-:W-:-:S02]  /*0a20*/  USHF.L.U32 UR26, UR32, 0x4, URZ ;  /* 0x00000004201a7899 */ /* 0x000fc4000800063f */
[----:B------:R3:W4:Y:S01]  /*0a30*/  R2UR UR46, R4 ;  /* 0x00000000042e73c2 */ /* 0x00072200000e0000 */
[----:B------:R-:W-:Y:S02]  /*0a40*/  UIMAD UR27, UR32, 0xf, URZ ;  /* 0x0000000f201b78a4 */ /* 0x000fe4000f8e023f */
[----:B------:R-:W-:Y:S02]  /*0a50*/  UIMAD UR28, UR32, 0xe, URZ ;  /* 0x0000000e201c78a4 */ /* 0x000fe4000f8e023f */
[----:B------:R-:W-:Y:S02]  /*0a60*/  UIMAD UR29, UR32, 0xd, URZ ;  /* 0x0000000d201d78a4 */ /* 0x000fe4000f8e023f */
[----:B------:R-:W-:Y:S02]  /*0a70*/  USHF.L.U32 UR17, UR33, 0x5, URZ ;  /* 0x0000000521117899 */ /* 0x000fe4000800063f */
[----:B------:R-:W-:Y:S01]  /*0a80*/  UIMAD UR38, UR32, 0xb, URZ ;  /* 0x0000000b202678a4 */ /* 0x000fe2000f8e023f */
[----:B0-----:R-:W0:Y:S01]  /*0a90*/  R2UR UR5, R3 ;  /* 0x00000000030573c2 */ /* 0x001e2200000e0000 */
[----:B--2---:R-:W-:Y:S01]  /*0aa0*/  IABS R10, R15 ;  /* 0x0000000f000a7213 */ /* 0x004fe20000000000 */
[----:B0-----:R-:W-:Y:S01]  /*0ab0*/  UIADD3 UR34, URZ, -UR5, URZ ;  /* 0x800000053f227290 */ /* 0x001fe2000fffe03f */
[----:B------:R-:W-:Y:S01]  /*0ac0*/  IABS R3, R0 ;  /* 0x0000000000037213 */ /* 0x000fe20000000000 */
[----:B------:R-:W-:Y:S01]  /*0ad0*/  IMAD.U32 R0, RZ, RZ, UR11 ;  /* 0x0000000bff007e24 */ /* 0x000fe2000f8e00ff */
[----:B------:R-:W-:-:S03]  /*0ae0*/  UIMAD UR33, UR32, 0xc, URZ ;  /* 0x0000000c202178a4 */ /* 0x000fc6000f8e023f */
[----:B------:R0:W2:Y:S01]  /*0af0*/  R2UR UR53, R3 ;  /* 0x00000000033573c2 */ /* 0x0000a200000e0000 */
[----:B------:R-:W-:Y:S01]  /*0b00*/  UIMAD UR34, UR34, UR15, URZ ;  /* 0x0000000f222272a4 */ /* 0x000fe2000f8e023f */
[----:B------:R-:W-:Y:S01]  /*0b10*/  IABS R0, R0 ;  /* 0x0000000000007213 */ /* 0x000fe20000000000 */
[----:B------:R-:W-:Y:S02]  /*0b20*/  UIMAD UR39, UR32, 0xa, URZ ;  /* 0x0000000a202778a4 */ /* 0x000fe4000f8e023f */
[----:B------:R-:W-:Y:S02]  /*0b30*/  UIMAD.WIDE.U32 UR4, UR5, UR34, UR4 ;  /* 0x00000022050472a5 */ /* 0x000fe4000f8e0004 */
[----:B---3--:R-:W-:Y:S01]  /*0b40*/  IMAD.MOV.U32 R4, RZ, RZ, R0 ;  /* 0x000000ffff047224 */ /* 0x008fe200078e0000 */
[----:B------:R-:W-:Y:S01]  /*0b50*/  UIMAD UR40, UR32, 0x9, URZ ;  /* 0x00000009202878a4 */ /* 0x000fe2000f8e023f */
[----:B------:R-:W-:Y:S01]  /*0b60*/  IMAD.U32 R0, RZ, RZ, UR16 ;  /* 0x00000010ff007e24 */ /* 0x000fe2000f8e00ff */
[----:B------:R-:W-:Y:S01]  /*0b70*/  USHF.L.U32 UR55, UR32, 0x5, URZ ;  /* 0x0000000520377899 */ /* 0x000fe2000800063f */
[----:B------:R3:W1:Y:S01]  /*0b80*/  R2UR UR52, R4 ;  /* 0x00000000043473c2 */ /* 0x00066200000e0000 */
[----:B------:R-:W-:-:S02]  /*0b90*/  UMOV UR49, UR5 ;  /* 0x0000000500317c82 */ /* 0x000fc40008000000 */
[----:B0-----:R-:W-:Y:S01]  /*0ba0*/  IABS R3, R0 ;  /* 0x0000000000037213 */ /* 0x001fe20000000000 */
[----:B------:R-:W-:Y:S01]  /*0bb0*/  IMAD.U32 R0, RZ, RZ, UR12 ;  /* 0x0000000cff007e24 */ /* 0x000fe2000f8e00ff */
[----:B----4-:R-:W-:-:S03]  /*0bc0*/  UIMAD.WIDE.U32 UR34, UR49, UR46, URZ ;  /* 0x0000002e312272a5 */ /* 0x010fc6000f8e003f */
[----:B------:R0:W4:Y:S01]  /*0bd0*/  R2UR UR47, R3 ;  /* 0x00000000032f73c2 */ /* 0x00012200000e0000 */
[----:B------:R-:W-:Y:S01]  /*0be0*/  IABS R0, R0 ;  /* 0x0000000000007213 */ /* 0x000fe20000000000 */
[----:B------:R-:W-:Y:S02]  /*0bf0*/  UIADD3 UR36, -UR35, URZ, URZ ;  /* 0x0000003f23247290 */ /* 0x000fe4000fffe13f */
[----:B--2---:R-:W-:Y:S02]  /*0c00*/  UIMAD.WIDE.U32 UR4, UR49, UR53, URZ ;  /* 0x00000035310472a5 */ /* 0x004fe4000f8e003f */
[----:B---3--:R-:W-:Y:S01]  /*0c10*/  IMAD.MOV.U32 R4, RZ, RZ, R0 ;  /* 0x000000ffff047224 */ /* 0x008fe200078e0000 */
[----:B------:R-:W-:Y:S01]  /*0c20*/  UIMAD UR46, UR15, UR36, UR46 ;  /* 0x000000240f2e72a4 */ /* 0x000fe2000f8e022e */
[----:B------:R-:W-:Y:S02]  /*0c30*/  IMAD.U32 R0, RZ, RZ, UR8 ;  /* 0x00000008ff007e24 */ /* 0x000fe4000f8e00ff */
[----:B------:R2:W3:Y:S01]  /*0c40*/  R2UR UR45, R4 ;  /* 0x00000000042d73c2 */ /* 0x0004e200000e0000 */
[----:B0-----:R-:W-:Y:S01]  /*0c50*/  IMAD.U32 R3, RZ, RZ, UR9 ;  /* 0x00000009ff037e24 */ /* 0x001fe2000f8e00ff */
[----:B------:R-:W-:Y:S01]  /*0c60*/  UMOV UR54, UR5 ;  /* 0x0000000500367c82 */ /* 0x000fe20008000000 */
[----:B------:R-:W-:Y:S01]  /*0c70*/  IABS R6, R0 ;  /* 0x0000000000067213 */ /* 0x000fe20000000000 */
[----:B------:R-:W-:Y:S01]  /*0c80*/  IMAD.U32 R0, RZ, RZ, UR14 ;  /* 0x0000000eff007e24 */ /* 0x000fe2000f8e00ff */
[----:B------:R-:W-:Y:S01]  /*0c90*/  UIADD3 UR54, -UR54, URZ, URZ ;  /* 0x0000003f36367290 */ /* 0x000fe2000fffe13f */
[----:B------:R-:W-:Y:S01]  /*0ca0*/  IABS R3, R3 ;  /* 0x0000000300037213 */ /* 0x000fe20000000000 */
[----:B-1----:R-:W-:Y:S01]  /*0cb0*/  UIMAD.WIDE.U32 UR34, UR49, UR52, URZ ;  /* 0x00000034312272a5 */ /* 0x002fe2000f8e003f */
[----:B------:R0:W1:Y:S01]  /*0cc0*/  R2UR UR48, R6 ;  /* 0x00000000063073c2 */ /* 0x00006200000e0000 */
[----:B------:R-:W-:Y:S01]  /*0cd0*/  IABS R0, R0 ;  /* 0x0000000000007213 */ /* 0x000fe20000000000 */
[----:B------:R-:W-:Y:S01]  /*0ce0*/  UIMAD UR53, UR15, UR54, UR53 ;  /* 0x000000360f3572a4 */ /* 0x000fe2000f8e0235 */
[----:B--2---:R-:W-:Y:S01]  /*0cf0*/  IMAD.MOV.U32 R4, RZ, RZ, RZ ;  /* 0x000000ffff047224 */ /* 0x004fe200078e00ff */
[----:B------:R-:W-:-:S02]  /*0d00*/  UISETP.GT.U32.AND UP0, UPT, UR15, UR46, UPT ;  /* 0x0000002e0f00728c */ /* 0x000fc4000bf04070 */
[----:B------:R-:W-:Y:S02]  /*0d10*/  UMOV UR34, UR35 ;  /* 0x0000002300227c82 */ /* 0x000fe40008000000 */
[----:B------:R2:W1:Y:S01]  /*0d20*/  R2UR UR51, R0 ;  /* 0x00000000003373c2 */ /* 0x00046200000e0000 */
[----:B------:R-:W-:Y:S01]  /*0d30*/  UIADD3 UR34, -UR34, URZ, URZ ;  /* 0x0000003f22227290 */ /* 0x000fe2000fffe13f */
[----:B0-----:R-:W-:Y:S01]  /*0d40*/  IMAD.SHL.U32 R6, R19, 0x2, RZ ;  /* 0x0000000213067824 */ /* 0x001fe200078e00ff */
[----:B------:R-:W-:Y:S02]  /*0d50*/  UISETP.GT.U32.AND UP2, UPT, UR15, UR53, UPT ;  /* 0x000000350f00728c */ /* 0x000fe4000bf44070 */
[----:B------:R-:W-:Y:S02]  /*0d60*/  UIMAD UR52, UR15, UR34, UR52 ;  /* 0x000000220f3472a4 */ /* 0x000fe4000f8e0234 */
[----:B----4-:R-:W-:Y:S01]  /*0d70*/  UIMAD.WIDE.U32 UR36, UR49, UR47, URZ ;  /* 0x0000002f312472a5 */ /* 0x010fe2000f8e003f */
[----:B--2---:R-:W-:Y:S01]  /*0d80*/  IABS R0, c[0x0][0x178] ;  /* 0x00005e0000007a13 */ /* 0x004fe20000000000 */
[----:B------:R0:W2:Y:S01]  /*0d90*/  R2UR UR50, R3 ;  /* 0x00000000033273c2 */ /* 0x0000a200000e0000 */
[----:B---3--:R-:W-:Y:S01]  /*0da0*/  UIMAD.WIDE.U32 UR4, UR49, UR45, URZ ;  /* 0x0000002d310472a5 */ /* 0x008fe2000f8e003f */
[----:B------:R-:W-:Y:S01]  /*0db0*/  LOP3.LUT R7, R6, 0x10, RZ, 0xc0, !PT ;  /* 0x0000001006077812 */ /* 0x000fe200078ec0ff */
[----:B------:R-:W-:-:S02]  /*0dc0*/  UISETP.GT.U32.AND UP3, UPT, UR15, UR52, UPT ;  /* 0x000000340f00728c */ /* 0x000fc4000bf64070 */
[----:B------:R-:W-:Y:S01]  /*0dd0*/  @!UP2 UIADD3 UR53, UR53, -UR15, URZ ;  /* 0x8000000f3535a290 */ /* 0x000fe2000fffe03f */
[----:B------:R-:W-:Y:S01]  /*0de0*/  LOP3.LUT R7, R7, 0x20, R19, 0xf8, !PT ;  /* 0x0000002007077812 */ /* 0x000fe200078ef813 */
[----:B------:R-:W-:Y:S01]  /*0df0*/  @!UP0 UIADD3 UR46, UR46, -UR15, URZ ;  /* 0x8000000f2e2e8290 */ /* 0x000fe2000fffe03f */
[----:B0-----:R-:W0:Y:S01]  /*0e00*/  I2F.RP R3, R0 ;  /* 0x0000000000037306 */ /* 0x001e220000209400 */
[----:B------:R-:W-:Y:S02]  /*0e10*/  UMOV UR34, UR5 ;  /* 0x0000000500227c82 */ /* 0x000fe40008000000 */
[----:B------:R-:W-:Y:S02]  /*0e20*/  UIADD3 UR34, -UR34, URZ, URZ ;  /* 0x0000003f22227290 */ /* 0x000fe4000fffe13f */
[----:B------:R-:W-:Y:S02]  /*0e30*/  UISETP.GT.U32.AND UP6, UPT, UR15, UR46, UPT ;  /* 0x0000002e0f00728c */ /* 0x000fe4000bfc4070 */
[----:B------:R-:W-:-:S02]  /*0e40*/  UIMAD UR45, UR15, UR34, UR45 ;  /* 0x000000220f2d72a4 */ /* 0x000fc4000f8e022d */
[----:B------:R-:W-:Y:S02]  /*0e50*/  UMOV UR36, UR37 ;  /* 0x0000002500247c82 */ /* 0x000fe40008000000 */
[----:B------:R-:W-:Y:S02]  /*0e60*/  UISETP.GT.U32.AND UP2, UPT, UR15, UR45, UPT ;  /* 0x0000002d0f00728c */ /* 0x000fe4000bf44070 */
[----:B-1----:R-:W-:Y:S02]  /*0e70*/  UIMAD.WIDE.U32 UR4, UR49, UR48, URZ ;  /* 0x00000030310472a5 */ /* 0x002fe4000f8e003f */
[----:B------:R-:W-:Y:S01]  /*0e80*/  UIADD3 UR36, -UR36, URZ, URZ ;  /* 0x0000003f24247290 */ /* 0x000fe2000fffe13f */
[----:B0-----:R-:W0:Y:S01]  /*0e90*/  MUFU.RCP R3, R3 ;  /* 0x0000000300037308 */ /* 0x001e220000001000 */
[----:B--2---:R-:W-:Y:S02]  /*0ea0*/  UIMAD.WIDE.U32 UR34, UR49, UR50, URZ ;  /* 0x00000032312272a5 */ /* 0x004fe4000f8e003f */
[----:B------:R-:W-:-:S02]  /*0eb0*/  @!UP3 UIADD3 UR52, UR52, -UR15, URZ ;  /* 0x8000000f3434b290 */ /* 0x000fc4000fffe03f */
[----:B------:R-:W-:Y:S02]  /*0ec0*/  UIADD3 UR35, -UR35, URZ, URZ ;  /* 0x0000003f23237290 */ /* 0x000fe4000fffe13f */
[----:B------:R-:W-:Y:S02]  /*0ed0*/  @!UP2 UIADD3 UR45, UR45, -UR15, URZ ;  /* 0x8000000f2d2da290 */ /* 0x000fe4000fffe03f */
[----:B------:R-:W-:Y:S01]  /*0ee0*/  UIMAD UR35, UR15, UR35, UR50 ;  /* 0x000000230f2372a4 */ /* 0x000fe2000f8e0232 */
[----:B------:R1:W2:Y:S01]  /*0ef0*/  R2UR UR50, R5 ;  /* 0x00000000053273c2 */ /* 0x0002a200000e0000 */
[----:B------:R-:W-:Y:S02]  /*0f00*/  UISETP.GE.AND UP2, UPT, UR10, URZ, UPT ;  /* 0x0000003f0a00728c */ /* 0x000fe4000bf46270 */
[----:B------:R-:W-:Y:S02]  /*0f10*/  UISETP.GT.U32.AND UP0, UPT, UR15, UR52, UPT ;  /* 0x000000340f00728c */ /* 0x000fe4000bf04070 */
[----:B------:R-:W-:Y:S01]  /*0f20*/  UIMAD UR47, UR15, UR36, UR47 ;  /* 0x000000240f2f72a4 */ /* 0x000fe2000f8e022f */
[----:B0-----:R-:W-:Y:S01]  /*0f30*/  IADD3 R3, R3, 0xffffffe, RZ ;  /* 0x0ffffffe03037810 */ /* 0x001fe20007ffe0ff */
[----:B------:R-:W-:-:S02]  /*0f40*/  @!UP6 UIADD3 UR46, UR46, -UR15, URZ ;  /* 0x8000000f2e2ee290 */ /* 0x000fc4000fffe03f */
[----:B------:R-:W-:Y:S01]  /*0f50*/  UMOV UR36, UR5 ;  /* 0x0000000500247c82 */ /* 0x000fe20008000000 */
[----:B-1----:R-:W0:Y:S01]  /*0f60*/  F2I.FTZ.U32.TRUNC.NTZ R5, R3 ;  /* 0x0000000300057305 */ /* 0x002e22000021f000 */
[----:B------:R-:W-:Y:S02]  /*0f70*/  UIADD3 UR36, -UR36, URZ, URZ ;  /* 0x0000003f24247290 */ /* 0x000fe4000fffe13f */
[----:B------:R-:W-:Y:S02]  /*0f80*/  @!UP2 UIADD3 UR46, -UR46, URZ, URZ ;  /* 0x0000003f2e2ea290 */ /* 0x000fe4000fffe13f */
[----:B------:R-:W-:Y:S02]  /*0f90*/  UIMAD UR36, UR15, UR36, UR48 ;  /* 0x000000240f2472a4 */ /* 0x000fe4000f8e0230 */
[----:B------:R-:W-:Y:S02]  /*0fa0*/  @!UP0 UIADD3 UR52, UR52, -UR15, URZ ;  /* 0x8000000f34348290 */ /* 0x000fe4000fffe03f */
[----:B------:R-:W-:-:S02]  /*0fb0*/  ULDC UR48, c[0x0][0x17c] ;  /* 0x00005f0000307ab9 */ /* 0x000fc40000000800 */
[----:B------:R-:W-:Y:S02]  /*0fc0*/  UISETP.NE.AND UP0, UPT, URZ, UR48, UPT ;  /* 0x000000303f00728c */ /* 0x000fe4000bf05270 */
[----:B------:R-:W-:Y:S02]  /*0fd0*/  ULOP3.LUT UR48, URZ, UR48, URZ, 0x33, !UPT ;  /* 0x000000303f307292 */ /* 0x000fe4000f8e333f */
[----:B------:R-:W-:Y:S01]  /*0fe0*/  USHF.L.U32 UR54, UR32, 0x2, URZ ;  /* 0x0000000220367899 */ /* 0x000fe2000800063f */
[--C-:B0-----:R-:W-:Y:S01]  /*0ff0*/  IMAD.MOV R3, RZ, RZ, -R5.reuse ;  /* 0x000000ffff037224 */ /* 0x101fe200078e0a05 */
[----:B------:R-:W-:Y:S01]  /*1000*/  USEL UR9, UR48, UR46, !UP0 ;  /* 0x0000002e30097287 */ /* 0x000fe2000c000000 */
[----:B------:R0:W1:Y:S01]  /*1010*/  R2UR UR46, R2 ;  /* 0x00000000022e73c2 */ /* 0x00006200000e0000 */
[----:B------:R-:W-:Y:S01]  /*1020*/  IMAD.U32 R12, RZ, RZ, UR21 ;  /* 0x00000015ff0c7e24 */ /* 0x000fe2000f8e00ff */
[----:B------:R-:W-:Y:S01]  /*1030*/  UIMAD.WIDE.U32 UR4, UR49, UR51, URZ ;  /* 0x00000033310472a5 */ /* 0x000fe2000f8e003f */
[----:B------:R-:W-:Y:S01]  /*1040*/  IMAD R3, R3, R0, RZ ;  /* 0x0000000003037224 */ /* 0x000fe200078e02ff */
[----:B------:R-:W-:Y:S01]  /*1050*/  UISETP.GT.U32.AND UP4, UPT, UR15, UR47, UPT ;  /* 0x0000002f0f00728c */ /* 0x000fe2000bf84070 */
[----:B------:R-:W-:Y:S01]  /*1060*/  IMAD.U32 R17, RZ, RZ, UR25 ;  /* 0x00000019ff117e24 */ /* 0x000fe2000f8e00ff */
[----:B------:R-:W-:Y:S01]  /*1070*/  UISETP.GT.U32.AND UP5, UPT, UR15, UR53, UPT ;  /* 0x000000350f00728c */ /* 0x000fe2000bfa4070 */
[----:B------:R-:W-:Y:S01]  /*1080*/  IMAD.HI.U32 R3, R5, R3, R4 ;  /* 0x0000000305037227 */ /* 0x000fe200078e0004 */
[----:B------:R-:W-:Y:S01]  /*1090*/  LOP3.LUT R5, R19, 0x7, RZ, 0xc0, !PT ;  /* 0x0000000713057812 */ /* 0x000fe200078ec0ff */
[----:B------:R-:W-:-:S02]  /*10a0*/  UMOV UR4, UR5 ;  /* 0x0000000500047c82 */ /* 0x000fc40008000000 */
[----:B------:R-:W-:Y:S01]  /*10b0*/  IMAD.SHL.U32 R4, R19, 0x8, RZ ;  /* 0x0000000813047824 */ /* 0x000fe200078e00ff */
[----:B------:R-:W-:Y:S01]  /*10c0*/  UISETP.GT.U32.AND UP3, UPT, UR15, UR36, UPT ;  /* 0x000000240f00728c */ /* 0x000fe2000bf64070 */
[C---:B------:R-:W-:Y:S01]  /*10d0*/  IMAD R28, R5.reuse, 0x210, RZ ;  /* 0x00000210051c7824 */ /* 0x040fe200078e02ff */
[----:B------:R-:W-:Y:S02]  /*10e0*/  UIADD3 UR4, -UR4, URZ, URZ ;  /* 0x0000003f04047290 */ /* 0x000fe4000fffe13f */
[----:B------:R-:W-:Y:S01]  /*10f0*/  LOP3.LUT R4, R4, 0x30, RZ, 0xc0, !PT ;  /* 0x0000003004047812 */ /* 0x000fe200078ec0ff */
[----:B------:R-:W-:Y:S01]  /*1100*/  IMAD.U32 R21, RZ, RZ, UR26 ;  /* 0x0000001aff157e24 */ /* 0x000fe2000f8e00ff */
[----:B------:R-:W-:Y:S01]  /*1110*/  LOP3.LUT R28, R28, R7, RZ, 0x3c, !PT ;  /* 0x000000071c1c7212 */ /* 0x000fe200078e3cff */
[----:B------:R-:W-:Y:S01]  /*1120*/  IMAD.U32 R22, RZ, RZ, UR27 ;  /* 0x0000001bff167e24 */ /* 0x000fe2000f8e00ff */
[----:B------:R-:W-:Y:S01]  /*1130*/  UIMAD UR51, UR15, UR4, UR51 ;  /* 0x000000040f3372a4 */ /* 0x000fe2000f8e0233 */
[----:B------:R-:W-:Y:S01]  /*1140*/  IMAD R9, R5, 0x40, R4 ;  /* 0x0000004005097824 */ /* 0x000fe200078e0204 */
[----:B------:R-:W-:Y:S01]  /*1150*/  @!UP4 UIADD3 UR47, UR47, -UR15, URZ ;  /* 0x8000000f2f2fc290 */ /* 0x000fe2000fffe03f */
[----:B------:R-:W-:Y:S01]  /*1160*/  IMAD.HI.U32 R4, R3, R8, RZ ;  /* 0x0000000803047227 */ /* 0x000fe200078e00ff */
[----:B------:R-:W-:-:S02]  /*1170*/  @!UP5 UIADD3 UR53, UR53, -UR15, URZ ;  /* 0x8000000f3535d290 */ /* 0x000fc4000fffe03f */
[----:B------:R-:W-:Y:S01]  /*1180*/  UIMAD UR37, UR32, 0x3, URZ ;  /* 0x00000003202578a4 */ /* 0x000fe2000f8e023f */
[----:B------:R-:W-:Y:S01]  /*1190*/  IMAD.MOV R5, RZ, RZ, -R4 ;  /* 0x000000ffff057224 */ /* 0x000fe200078e0a04 */
[----:B------:R-:W-:Y:S01]  /*11a0*/  LOP3.LUT R4, R9, 0x30, R6, 0x78, !PT ;  /* 0x0000003009047812 */ /* 0x000fe200078e7806 */
[----:B------:R-:W-:Y:S01]  /*11b0*/  IMAD.U32 R23, RZ, RZ, UR28 ;  /* 0x0000001cff177e24 */ /* 0x000fe2000f8e00ff */
[----:B------:R-:W-:Y:S01]  /*11c0*/  IABS R6, R13 ;  /* 0x0000000d00067213 */ /* 0x000fe20000000000 */
[C---:B------:R-:W-:Y:S01]  /*11d0*/  IMAD R5, R0.reuse, R5, R8 ;  /* 0x0000000500057224 */ /* 0x040fe200078e0208 */
[----:B------:R-:W-:Y:S01]  /*11e0*/  IABS R8, R14 ;  /* 0x0000000e00087213 */ /* 0x000fe20000000000 */
[----:B------:R3:W-:Y:S01]  /*11f0*/  STL [R1+0x6c0], R4 ;  /* 0x0006c00401007387 */ /* 0x0007e20000100800 */
[----:B------:R-:W-:Y:S01]  /*1200*/  IMAD.U32 R24, RZ, RZ, UR29 ;  /* 0x0000001dff187e24 */ /* 0x000fe2000f8e00ff */
[----:B------:R-:W-:Y:S01]  /*1210*/  UISETP.GT.U32.AND UP6, UPT, UR15, UR51, UPT ;  /* 0x000000330f00728c */ /* 0x000fe2000bfc4070 */
[----:B0-----:R-:W-:Y:S01]  /*1220*/  IMAD.HI.U32 R2, R3, R6, RZ ;  /* 0x0000000603027227 */ /* 0x001fe200078e00ff */
[----:B------:R-:W-:Y:S01]  /*1230*/  ISETP.GT.U32.AND P1, PT, R0, R5, PT ;  /* 0x000000050000720c */ /* 0x000fe20003f24070 */
[----:B------:R-:W-:-:S02]  /*1240*/  UISETP.GT.U32.AND UP5, UPT, UR15, UR35, UPT ;  /* 0x000000230f00728c */ /* 0x000fc4000bfa4070 */
[----:B------:R-:W-:Y:S01]  /*1250*/  IMAD.MOV R7, RZ, RZ, -R2 ;  /* 0x000000ffff077224 */ /* 0x000fe200078e0a02 */
[----:B------:R-:W-:Y:S01]  /*1260*/  @!UP3 UIADD3 UR36, UR36, -UR15, URZ ;  /* 0x8000000f2424b290 */ /* 0x000fe2000fffe03f */
[----:B------:R-:W-:Y:S01]  /*1270*/  IMAD.SHL.U32 R2, R29, 0x2, RZ ;  /* 0x000000021d027824 */ /* 0x000fe200078e00ff */
[----:B------:R-:W-:Y:S01]  /*1280*/  UISETP.GT.U32.AND UP4, UPT, UR15, UR47, UPT ;  /* 0x0000002f0f00728c */ /* 0x000fe2000bf84070 */
[C---:B---3--:R-:W-:Y:S01]  /*1290*/  IMAD.HI.U32 R4, R3.reuse, R8, RZ ;  /* 0x0000000803047227 */ /* 0x048fe200078e00ff */
[----:B------:R-:W-:Y:S02]  /*12a0*/  UISETP.GE.AND UP3, UPT, UR13, URZ, UPT ;  /* 0x0000003f0d00728c */ /* 0x000fe4000bf66270 */
[----:B------:R-:W-:Y:S01]  /*12b0*/  USHF.L.U32 UR32, UR32, 0x1, URZ ;  /* 0x0000000120207899 */ /* 0x000fe2000800063f */
[----:B------:R-:W-:Y:S01]  /*12c0*/  IMAD.HI.U32 R3, R3, R10, RZ ;  /* 0x0000000a03037227 */ /* 0x000fe200078e00ff */
[----:B------:R-:W-:Y:S02]  /*12d0*/  @!UP6 UIADD3 UR51, UR51, -UR15, URZ ;  /* 0x8000000f3333e290 */ /* 0x000fe4000fffe03f */
[----:B------:R-:W-:Y:S01]  /*12e0*/  @!UP5 UIADD3 UR35, UR35, -UR15, URZ ;  /* 0x8000000f2323d290 */ /* 0x000fe2000fffe03f */
[----:B------:R-:W-:Y:S01]  /*12f0*/  IMAD.MOV R9, RZ, RZ, -R4 ;  /* 0x000000ffff097224 */ /* 0x000fe200078e0a04 */
[C---:B------:R-:W-:Y:S01]  /*1300*/  LOP3.LUT R4, R2.reuse, 0x20, RZ, 0x3c, !PT ;  /* 0x0000002002047812 */ /* 0x040fe200078e3cff */
[----:B------:R-:W-:Y:S01]  /*1310*/  IMAD.MOV R11, RZ, RZ, -R3 ;  /* 0x000000ffff0b7224 */ /* 0x000fe200078e0a03 */
[----:B------:R-:W-:Y:S01]  /*1320*/  LOP3.LUT R4, R2, 0x50, RZ, 0x3c, !PT ;  /* 0x0000005002047812 */ /* 0x000fe200078e3cff */
[C---:B------:R-:W-:Y:S01]  /*1330*/  IMAD R3, R0.reuse, R7, R6 ;  /* 0x0000000700037224 */ /* 0x040fe200078e0206 */
[----:B------:R-:W-:Y:S01]  /*1340*/  @!UP4 UIADD3 UR47, UR47, -UR15, URZ ;  /* 0x8000000f2f2fc290 */ /* 0x000fe2000fffe03f */
[C---:B------:R-:W-:Y:S01]  /*1350*/  IMAD R7, R0.reuse, R9, R8 ;  /* 0x0000000900077224 */ /* 0x040fe200078e0208 */
[----:B------:R-:W-:Y:S01]  /*1360*/  @!UP3 UIADD3 UR53, -UR53, URZ, URZ ;  /* 0x0000003f3535b290 */ /* 0x000fe2000fffe13f */
[C---:B------:R-:W-:Y:S01]  /*1370*/  IMAD R9, R0.reuse, R11, R10 ;  /* 0x0000000b00097224 */ /* 0x040fe200078e020a */
[C---:B------:R-:W-:Y:S01]  /*1380*/  ISETP.GT.U32.AND P2, PT, R0.reuse, R3, PT ;  /* 0x000000030000720c */ /* 0x040fe20003f44070 */
[--C-:B------:R-:W-:Y:S01]  /*1390*/  @!P1 IMAD.IADD R5, R5, 0x1, -R0.reuse ;  /* 0x0000000105059824 */ /* 0x100fe200078e0a00 */
[C---:B------:R-:W-:Y:S01]  /*13a0*/  ISETP.GT.U32.AND P3, PT, R0.reuse, R7, PT ;  /* 0x000000070000720c */ /* 0x040fe20003f64070 */
[----:B------:R-:W-:Y:S01]  /*13b0*/  IMAD.U32 R4, RZ, RZ, UR61 ;  /* 0x0000003dff047e24 */ /* 0x000fe2000f8e00ff */
[C---:B------:R-:W-:Y:S01]  /*13c0*/  ISETP.GT.U32.AND P4, PT, R0.reuse, R9, PT ;  /* 0x000000090000720c */ /* 0x040fe20003f84070 */
[----:B------:R-:W-:Y:S01]  /*13d0*/  IMAD.U32 R6, RZ, RZ, UR59 ;  /* 0x0000003bff067e24 */ /* 0x000fe2000f8e00ff */
[----:B------:R-:W-:Y:S01]  /*13e0*/  ISETP.GT.U32.AND P6, PT, R0, R5, PT ;  /* 0x000000050000720c */ /* 0x000fe20003fc4070 */
[----:B------:R-:W-:Y:S01]  /*13f0*/  IMAD.SHL.U32 R11, R19, 0x100, RZ ;  /* 0x00000100130b7824 */ /* 0x000fe200078e00ff */
[----:B------:R-:W-:Y:S01]  /*1400*/  UISETP.GT.U32.AND UP4, UPT, UR15, UR45, UPT ;  /* 0x0000002d0f00728c */ /* 0x000fe2000bf84070 */
[----:B------:R-:W-:Y:S01]  /*1410*/  IMAD.U32 R8, RZ, RZ, UR57 ;  /* 0x00000039ff087e24 */ /* 0x000fe2000f8e00ff */
[----:B------:R-:W-:Y:S01]  /*1420*/  UISETP.GT.U32.AND UP2, UPT, UR15, UR36, UPT ;  /* 0x000000240f00728c */ /* 0x000fe2000bf44070 */
[----:B------:R-:W-:Y:S01]  /*1430*/  IMAD.U32 R10, RZ, RZ, UR19 ;  /* 0x00000013ff0a7e24 */ /* 0x000fe2000f8e00ff */
[----:B------:R-:W-:Y:S01]  /*1440*/  LOP3.LUT R28, R28, 0x1000, R11, 0xf8, !PT ;  /* 0x000010001c1c7812 */ /* 0x000fe200078ef80b */
[--C-:B------:R-:W-:Y:S01]  /*1450*/  @!P2 IMAD.IADD R3, R3, 0x1, -R0.reuse ;  /* 0x000000010303a824 */ /* 0x100fe200078e0a00 */
[----:B------:R-:W-:Y:S01]  /*1460*/  UISETP.GT.U32.AND UP5, UPT, UR15, UR51, UPT ;  /* 0x000000330f00728c */ /* 0x000fe2000bfa4070 */
[--C-:B------:R-:W-:Y:S01]  /*1470*/  @!P3 IMAD.IADD R7, R7, 0x1, -R0.reuse ;  /* 0x000000010707b824 */ /* 0x100fe200078e0a00 */
[----:B------:R-:W-:Y:S01]  /*1480*/  UISETP.GT.U32.AND UP3, UPT, UR15, UR35, UPT ;  /* 0x000000230f00728c */ /* 0x000fe2000bf64070 */
[--C-:B------:R-:W-:Y:S01]  /*1490*/  @!P4 IMAD.IADD R9, R9, 0x1, -R0.reuse ;  /* 0x000000010909c824 */ /* 0x100fe200078e0a00 */
[C---:B------:R-:W-:Y:S01]  /*14a0*/  ISETP.GT.U32.AND P1, PT, R0.reuse, R3, PT ;  /* 0x000000030000720c */ /* 0x040fe20003f24070 */
[--C-:B------:R-:W-:Y:S01]  /*14b0*/  @!P6 IMAD.IADD R5, R5, 0x1, -R0.reuse ;  /* 0x000000010505e824 */ /* 0x100fe200078e0a00 */
[C---:B------:R-:W-:Y:S01]  /*14c0*/  ISETP.GT.U32.AND P2, PT, R0.reuse, R7, PT ;  /* 0x000000070000720c */ /* 0x040fe20003f44070 */
[----:B------:R-:W-:Y:S01]  /*14d0*/  IMAD.U32 R14, RZ, RZ, UR23 ;  /* 0x00000017ff0e7e24 */ /* 0x000fe2000f8e00ff */
[----:B------:R-:W-:Y:S01]  /*14e0*/  ISETP.GT.U32.AND P3, PT, R0, R9, PT ;  /* 0x000000090000720c */ /* 0x000fe20003f64070 */
[----:B------:R-:W-:Y:S01]  /*14f0*/  @!P0 IMAD.MOV R5, RZ, RZ, -R5 ;  /* 0x000000ffff058224 */ /* 0x000fe200078e0a05 */
[----:B------:R-:W-:Y:S01]  /*1500*/  ISETP.GE.AND P4, PT, R13, RZ, PT ;  /* 0x000000ff0d00720c */ /* 0x000fe20003f86270 */
[----:B------:R-:W-:Y:S01]  /*1510*/  IMAD.U32 R11, RZ, RZ, UR20 ;  /* 0x00000014ff0b7e24 */ /* 0x000fe2000f8e00ff */
[----:B------:R-:W-:Y:S01]  /*1520*/  ISETP.GE.AND P6, PT, R15, RZ, PT ;  /* 0x000000ff0f00720c */ /* 0x000fe20003fc6270 */
[----:B------:R-:W-:Y:S01]  /*1530*/  IMAD.U32 R25, RZ, RZ, UR33 ;  /* 0x00000021ff197e24 */ /* 0x000fe2000f8e00ff */
[----:B------:R-:W-:Y:S01]  /*1540*/  @!UP4 UIADD3 UR45, UR45, -UR15, URZ ;  /* 0x8000000f2d2dc290 */ /* 0x000fe2000fffe03f */
[----:B------:R-:W-:Y:S01]  /*1550*/  IMAD.U32 R26, RZ, RZ, UR38 ;  /* 0x00000026ff1a7e24 */ /* 0x000fe2000f8e00ff */
[----:B------:R-:W-:Y:S01]  /*1560*/  @!UP2 UIADD3 UR36, UR36, -UR15, URZ ;  /* 0x8000000f2424a290 */ /* 0x000fe2000fffe03f */
[--C-:B------:R-:W-:Y:S01]  /*1570*/  @!P1 IMAD.IADD R3, R3, 0x1, -R0.reuse ;  /* 0x0000000103039824 */ /* 0x100fe200078e0a00 */
[----:B------:R-:W-:Y:S01]  /*1580*/  ISETP.NE.AND P1, PT, RZ, c[0x0][0x178], PT ;  /* 0x00005e00ff007a0c */ /* 0x000fe20003f25270 */
[--C-:B------:R-:W-:Y:S01]  /*1590*/  @!P2 IMAD.IADD R7, R7, 0x1, -R0.reuse ;  /* 0x000000010707a824 */ /* 0x100fe200078e0a00 */
[----:B------:R-:W-:Y:S01]  /*15a0*/  @!UP5 UIADD3 UR51, UR51, -UR15, URZ ;  /* 0x8000000f3333d290 */ /* 0x000fe2000fffe03f */
[----:B------:R-:W-:Y:S01]  /*15b0*/  @!P3 IMAD.IADD R9, R9, 0x1, -R0 ;  /* 0x000000010909b824 */ /* 0x000fe200078e0a00 */
[C---:B------:R-:W-:Y:S01]  /*15c0*/  SEL R20, R16.reuse, R5, !P1 ;  /* 0x0000000510147207 */ /* 0x040fe20004800000 */
[----:B------:R-:W-:Y:S01]  /*15d0*/  IMAD.MOV.U32 R0, RZ, RZ, c[0x0][0x180] ;  /* 0x00006000ff007624 */ /* 0x000fe200078e00ff */
[----:B------:R-:W-:Y:S01]  /*15e0*/  @!UP3 UIADD3 UR35, UR35, -UR15, URZ ;  /* 0x8000000f2323b290 */ /* 0x000fe2000fffe03f */
[----:B------:R-:W-:Y:S01]  /*15f0*/  @!P5 IMAD.MOV R7, RZ, RZ, -R7 ;  /* 0x000000ffff07d224 */ /* 0x000fe200078e0a07 */
[----:B------:R-:W-:Y:S01]  /*1600*/  UISETP.GE.AND UP6, UPT, UR11, URZ, UPT ;  /* 0x0000003f0b00728c */ /* 0x000fe2000bfc6270 */
[----:B------:R-:W-:Y:S01]  /*1610*/  IMAD.U32 R5, RZ, RZ, UR60 ;  /* 0x0000003cff057e24 */ /* 0x000fe2000f8e00ff */
[----:B------:R0:W-:Y:S01]  /*1620*/  STL [R1+0x6fc], R0 ;  /* 0x0006fc0001007387 */ /* 0x0001e20000100800 */
[----:B------:R-:W-:Y:S01]  /*1630*/  @!P4 IMAD.MOV R3, RZ, RZ, -R3 ;  /* 0x000000ffff03c224 */ /* 0x000fe200078e0a03 */
[C---:B------:R-:W-:Y:S01]  /*1640*/  SEL R18, R16.reuse, R7, !P1 ;  /* 0x0000000710127207 */ /* 0x040fe20004800000 */
[----:B------:R-:W-:Y:S01]  /*1650*/  IMAD.U32 R7, RZ, RZ, UR58 ;  /* 0x0000003aff077e24 */ /* 0x000fe2000f8e00ff */
[----:B------:R-:W-:Y:S01]  /*1660*/  STL [R1+0x160], RZ ;  /* 0x000160ff01007387 */ /* 0x000fe20000100800 */
[----:B------:R-:W-:Y:S01]  /*1670*/  @!P6 IMAD.MOV R9, RZ, RZ, -R9 ;  /* 0x000000ffff09e224 */ /* 0x000fe200078e0a09 */
[----:B------:R-:W-:Y:S01]  /*1680*/  SEL R19, R16, R3, !P1 ;  /* 0x0000000310137207 */ /* 0x000fe20004800000 */
[----:B------:R-:W-:Y:S01]  /*1690*/  IMAD R20, R20, c[0x0][0x184], RZ ;  /* 0x0000610014147a24 */ /* 0x000fe200078e02ff */
[----:B------:R-:W-:Y:S01]  /*16a0*/  STL [R1+0x164], RZ ;  /* 0x000164ff01007387 */ /* 0x000fe20000100800 */
[C---:B------:R-:W-:Y:S01]  /*16b0*/  LOP3.LUT R3, R2.reuse, 0x30, RZ, 0x3c, !PT ;  /* 0x0000003002037812 */ /* 0x040fe200078e3cff */
[----:B------:R-:W-:Y:S01]  /*16c0*/  IMAD.U32 R13, RZ, RZ, UR22 ;  /* 0x00000016ff0d7e24 */ /* 0x000fe2000f8e00ff */
[C---:B0-----:R-:W-:Y:S01]  /*16d0*/  LOP3.LUT R0, R2.reuse, 0x10, RZ, 0x3c, !PT ;  /* 0x0000001002007812 */ /* 0x041fe200078e3cff */
[----:B------:R-:W-:Y:S01]  /*16e0*/  STL [R1+0x168], RZ ;  /* 0x000168ff01007387 */ /* 0x000fe20000100800 */
[C---:B------:R-:W-:Y:S01]  /*16f0*/  LOP3.LUT R0, R2.reuse, 0x40, RZ, 0x3c, !PT ;  /* 0x0000004002007812 */ /* 0x040fe200078e3cff */
[----:B------:R-:W-:Y:S01]  /*1700*/  IMAD.U32 R15, RZ, RZ, UR24 ;  /* 0x00000018ff0f7e24 */ /* 0x000fe2000f8e00ff */
[----:B------:R-:W-:Y:S01]  /*1710*/  LOP3.LUT R0, R2, 0x70, RZ, 0x3c, !PT ;  /* 0x0000007002007812 */ /* 0x000fe200078e3cff */
[----:B------:R-:W-:Y:S01]  /*1720*/  STL [R1+0x16c], RZ ;  /* 0x00016cff01007387 */ /* 0x000fe20000100800 */
[----:B--2---:R-:W-:Y:S01]  /*1730*/  IMAD.U32 R0, RZ, RZ, UR50 ;  /* 0x00000032ff007e24 */ /* 0x004fe2000f8e00ff */
[----:B------:R-:W-:Y:S01]  /*1740*/  SEL R16, R16, R9, !P1 ;  /* 0x0000000910107207 */ /* 0x000fe20004800000 */
[----:B------:R-:W-:Y:S01]  /*1750*/  IMAD.U32 R27, RZ, RZ, UR39 ;  /* 0x00000027ff1b7e24 */ /* 0x000fe2000f8e00ff */
[----:B------:R-:W-:Y:S01]  /*1760*/  STL [R1+0x40], RZ ;  /* 0x000040ff01007387 */ /* 0x000fe20000100800 */
[----:B------:R-:W-:Y:S01]  /*1770*/  IMAD R19, R19, c[0x0][0x184], RZ ;  /* 0x0000610013137a24 */ /* 0x000fe200078e02ff */
[----:B------:R-:W-:Y:S01]  /*1780*/  LOP3.LUT R3, R2, 0x60, RZ, 0x3c, !PT ;  /* 0x0000006002037812 */ /* 0x000fe200078e3cff */
[----:B------:R-:W-:Y:S01]  /*1790*/  IMAD.U32 R9, RZ, RZ, UR56 ;  /* 0x00000038ff097e24 */ /* 0x000fe2000f8e00ff */
[----:B------:R-:W-:Y:S01]  /*17a0*/  STL [R1+0x44], RZ ;  /* 0x000044ff01007387 */ /* 0x000fe20000100800 */
[----:B------:R-:W-:Y:S01]  /*17b0*/  IMAD R18, R18, c[0x0][0x184], RZ ;  /* 0x0000610012127a24 */ /* 0x000fe200078e02ff */
[----:B------:R-:W-:Y:S01]  /*17c0*/  UISETP.GE.AND UP4, UPT, UR16, URZ, UPT ;  /* 0x0000003f1000728c */ /* 0x000fe2000bf86270 */
[----:B------:R-:W-:Y:S01]  /*17d0*/  IMAD R16, R16, c[0x0][0x184], RZ ;  /* 0x0000610010107a24 */ /* 0x000fe200078e02ff */
[----:B------:R-:W-:Y:S01]  /*17e0*/  STL [R1+0x48], RZ ;  /* 0x000048ff01007387 */ /* 0x000fe20000100800 */
[----:B------:R-:W-:Y:S01]  /*17f0*/  IMAD.U32 R3, RZ, RZ, UR18 ;  /* 0x00000012ff037e24 */ /* 0x000fe2000f8e00ff */
[----:B------:R-:W-:-:S02]  /*1800*/  UISETP.GE.AND UP2, UPT, UR12, URZ, UPT ;  /* 0x0000003f0c00728c */ /* 0x000fc4000bf46270 */
[----:B------:R-:W-:Y:S01]  /*1810*/  STL [R1+0x4c], RZ ;  /* 0x00004cff01007387 */ /* 0x000fe20000100800 */
[----:B------:R-:W-:Y:S01]  /*1820*/  IMAD.U32 R29, RZ, RZ, UR40 ;  /* 0x00000028ff1d7e24 */ /* 0x000fe2000f8e00ff */
[----:B------:R-:W-:Y:S02]  /*1830*/  UISETP.GE.AND UP5, UPT, UR8, URZ, UPT ;  /* 0x0000003f0800728c */ /* 0x000fe4000bfa6270 */
[----:B------:R-:W-:Y:S01]  /*1840*/  STL [R1+0xc0], RZ ;  /* 0x0000c0ff01007387 */ /* 0x000fe20000100800 */
[----:B------:R-:W-:Y:S02]  /*1850*/  UISETP.GE.AND UP3, UPT, UR14, URZ, UPT ;  /* 0x0000003f0e00728c */ /* 0x000fe4000bf66270 */
[----:B------:R-:W-:Y:S01]  /*1860*/  UMOV UR8, UR35 ;  /* 0x0000002300087c82 */ /* 0x000fe20008000000 */
[----:B------:R-:W-:Y:S01]  /*1870*/  STL [R1+0xc4], RZ ;  /* 0x0000c4ff01007387 */ /* 0x000fe20000100800 */
[----:B------:R-:W-:Y:S02]  /*1880*/  @!UP6 UIADD3 UR52, -UR52, URZ, URZ ;  /* 0x0000003f3434e290 */ /* 0x000fe4000fffe13f */
[----:B------:R-:W-:Y:S01]  /*1890*/  @!UP4 UIADD3 UR47, -UR47, URZ, URZ ;  /* 0x0000003f2f2fc290 */ /* 0x000fe2000fffe13f */
[----:B------:R-:W-:Y:S01]  /*18a0*/  STL [R1+0xc8], RZ ;  /* 0x0000c8ff01007387 */ /* 0x000fe20000100800 */
[----:B------:R-:W-:-:S02]  /*18b0*/  @!UP2 UIADD3 UR45, -UR45, URZ, URZ ;  /* 0x0000003f2d2da290 */ /* 0x000fc4000fffe13f */
[----:B------:R-:W-:Y:S01]  /*18c0*/  @!UP5 UIADD3 UR36, -UR36, URZ, URZ ;  /* 0x0000003f2424d290 */ /* 0x000fe2000fffe13f */
[----:B------:R-:W-:Y:S01]  /*18d0*/  STL [R1+0xcc], RZ ;  /* 0x0000ccff01007387 */ /* 0x000fe20000100800 */
[----:B------:R-:W-:Y:S02]  /*18e0*/  @!UP3 UIADD3 UR51, -UR51, URZ, URZ ;  /* 0x0000003f3333b290 */ /* 0x000fe4000fffe13f */
[----:B------:R-:W-:Y:S01]  /*18f0*/  @!UP1 UIADD3 UR8, -UR8, URZ, URZ ;  /* 0x0000003f08089290 */ /* 0x000fe2000fffe13f */
[----:B------:R-:W-:Y:S01]  /*1900*/  STL [R1+0xa0], RZ ;  /* 0x0000a0ff01007387 */ /* 0x000fe20000100800 */
[----:B------:R-:W-:Y:S02]  /*1910*/  ULDC UR34, c[0x0][0x190] ;  /* 0x0000640000227ab9 */ /* 0x000fe40000000800 */
[----:B------:R-:W-:Y:S01]  /*1920*/  USEL UR35, UR48, UR53, !UP0 ;  /* 0x0000003530237287 */ /* 0x000fe2000c000000 */
[----:B------:R-:W-:Y:S01]  /*1930*/  STL [R1+0xa4], RZ ;  /* 0x0000a4ff01007387 */ /* 0x000fe20000100800 */
[----:B------:R-:W-:-:S02]  /*1940*/  USEL UR11, UR48, UR52, !UP0 ;  /* 0x00000034300b7287 */ /* 0x000fc4000c000000 */
[----:B------:R-:W-:Y:S01]  /*1950*/  USEL UR47, UR48, UR47, !UP0 ;  /* 0x0000002f302f7287 */ /* 0x000fe2000c000000 */
[----:B------:R-:W-:Y:S01]  /*1960*/  STL [R1+0xa8], RZ ;  /* 0x0000a8ff01007387 */ /* 0x000fe20000100800 */
[----:B------:R-:W-:Y:S02]  /*1970*/  USEL UR45, UR48, UR45, !UP0 ;  /* 0x0000002d302d7287 */ /* 0x000fe4000c000000 */
[----:B------:R-:W-:Y:S01]  /*1980*/  USEL UR49, UR48, UR36, !UP0 ;  /* 0x0000002430317287 */ /* 0x000fe2000c000000 */
[----:B------:R-:W-:Y:S01]  /*1990*/  STL [R1+0xac], RZ ;  /* 0x0000acff01007387 */ /* 0x000fe20000100800 */
[----:B------:R-:W-:Y:S02]  /*19a0*/  USEL UR13, UR48, UR51, !UP0 ;  /* 0x00000033300d7287 */ /* 0x000fe4000c000000 */
[----:B------:R-:W-:Y:S01]  /*19b0*/  UIMAD UR9, UR9, UR34, URZ ;  /* 0x00000022090972a4 */ /* 0x000fe2000f8e023f */
[----:B------:R-:W-:Y:S01]  /*19c0*/  STL [R1+0x140], RZ ;  /* 0x000140ff01007387 */ /* 0x000fe20000100800 */
[----:B------:R-:W-:-:S02]  /*19d0*/  USEL UR15, UR48, UR8, !UP0 ;  /* 0x00000008300f7287 */ /* 0x000fc4000c000000 */
[----:B------:R-:W-:Y:S01]  /*19e0*/  ULDC.64 UR4, c[0x0][0x168] ;  /* 0x00005a0000047ab9 */ /* 0x000fe20000000a00 */
[----:B------:R-:W-:Y:S01]  /*19f0*/  STL [R1+0x144], RZ ;  /* 0x000144ff01007387 */ /* 0x000fe20000100800 */
[----:B------:R-:W-:Y:S02]  /*1a00*/  UIMAD UR35, UR35, UR34, URZ ;  /* 0x00000022232372a4 */ /* 0x000fe4000f8e023f */
[----:B------:R-:W-:Y:S01]  /*1a10*/  UIMAD UR11, UR11, UR34, URZ ;  /* 0x000000220b0b72a4 */ /* 0x000fe2000f8e023f */
[----:B------:R-:W-:Y:S01]  /*1a20*/  STL [R1+0x148], RZ ;  /* 0x000148ff01007387 */ /* 0x000fe20000100800 */
[----:B------:R-:W-:Y:S02]  /*1a30*/  UIMAD UR47, UR47, UR34, URZ ;  /* 0x000000222f2f72a4 */ /* 0x000fe4000f8e023f */
[----:B------:R-:W-:Y:S01]  /*1a40*/  UIMAD UR45, UR45, UR34, URZ ;  /* 0x000000222d2d72a4 */ /* 0x000fe2000f8e023f */
[----:B------:R-:W-:Y:S01]  /*1a50*/  STL [R1+0x14c], RZ ;  /* 0x00014cff01007387 */ /* 0x000fe20000100800 */
[----:B------:R-:W-:-:S02]  /*1a60*/  UIMAD UR49, UR49, UR34, URZ ;  /* 0x00000022313172a4 */ /* 0x000fc4000f8e023f */
[----:B------:R-:W-:Y:S01]  /*1a70*/  UIMAD UR13, UR13, UR34, URZ ;  /* 0x000000220d0d72a4 */ /* 0x000fe2000f8e023f */
[----:B------:R-:W-:Y:S01]  /*1a80*/  STL [R1+0x30], RZ ;  /* 0x000030ff01007387 */ /* 0x000fe20000100800 */
[----:B------:R-:W-:Y:S02]  /*1a90*/  ULEA UR36, UP6, UR9, UR4, 0x1 ;  /* 0x0000000409247291 */ /* 0x000fe4000f8c083f */
[----:B------:R-:W-:Y:S01]  /*1aa0*/  UIMAD UR15, UR15, UR34, URZ ;  /* 0x000000220f0f72a4 */ /* 0x000fe2000f8e023f */
[----:B------:R-:W-:Y:S01]  /*1ab0*/  STL [R1+0x34], RZ ;  /* 0x000034ff01007387 */ /* 0x000fe20000100800 */
[----:B------:R-:W-:Y:S02]  /*1ac0*/  ULEA UR34, UP5, UR35, UR4, 0x1 ;  /* 0x0000000423227291 */ /* 0x000fe4000f8a083f */
[----:B------:R-:W-:Y:S01]  /*1ad0*/  ULEA UR16, UP4, UR11, UR4, 0x1 ;  /* 0x000000040b107291 */ /* 0x000fe2000f88083f */
[----:B------:R-:W-:Y:S01]  /*1ae0*/  STL [R1+0x38], RZ ;  /* 0x000038ff01007387 */ /* 0x000fe20000100800 */
[----:B------:R-:W-:-:S02]  /*1af0*/  ULEA UR14, UP3, UR47, UR4, 0x1 ;  /* 0x000000042f0e7291 */ /* 0x000fc4000f86083f */
[----:B------:R-:W-:Y:S01]  /*1b00*/  ULEA UR12, UP2, UR45, UR4, 0x1 ;  /* 0x000000042d0c7291 */ /* 0x000fe2000f84083f */
[----:B------:R-:W-:Y:S01]  /*1b10*/  STL [R1+0x3c], RZ ;  /* 0x00003cff01007387 */ /* 0x000fe20000100800 */
[----:B------:R-:W-:Y:S02]  /*1b20*/  ULEA UR10, UP1, UR49, UR4, 0x1 ;  /* 0x00000004310a7291 */ /* 0x000fe4000f82083f */
[----:B------:R-:W-:Y:S01]  /*1b30*/  ULEA UR8, UP0, UR13, UR4, 0x1 ;  /* 0x000000040d087291 */ /* 0x000fe2000f80083f */
[----:B------:R-:W-:Y:S01]  /*1b40*/  STL [R1+0x90], RZ ;  /* 0x000090ff01007387 */ /* 0x000fe20000100800 */
[----:B------:R-:W-:Y:S02]  /*1b50*/  ULEA.HI.X.SX32 UR9, UR9, UR5, 0x1, UP6 ;  /* 0x0000000509097291 */ /* 0x000fe4000b0f0e3f */
[----:B------:R-:W-:Y:S01]  /*1b60*/  ULEA UR4, UP6, UR15, UR4, 0x1 ;  /* 0x000000040f047291 */ /* 0x000fe2000f8c083f */
[----:B------:R-:W-:Y:S01]  /*1b70*/  STL [R1+0x94], RZ ;  /* 0x000094ff01007387 */ /* 0x000fe20000100800 */
[----:B------:R-:W-:-:S02]  /*1b80*/  ULEA.HI.X.SX32 UR35, UR35, UR5, 0x1, UP5 ;  /* 0x0000000523237291 */ /* 0x000fc4000a8f0e3f */
[----:B------:R-:W-:Y:S01]  /*1b90*/  ULEA.HI.X.SX32 UR11, UR11, UR5, 0x1, UP4 ;  /* 0x000000050b0b7291 */ /* 0x000fe2000a0f0e3f */
[----:B------:R-:W-:Y:S01]  /*1ba0*/  STL [R1+0x98], RZ ;  /* 0x000098ff01007387 */ /* 0x000fe20000100800 */
[----:B------:R-:W-:Y:S02]  /*1bb0*/  ULEA.HI.X.SX32 UR47, UR47, UR5, 0x1, UP3 ;  /* 0x000000052f2f7291 */ /* 0x000fe400098f0e3f */
[----:B------:R-:W-:Y:S01]  /*1bc0*/  ULEA.HI.X.SX32 UR45, UR45, UR5, 0x1, UP2 ;  /* 0x000000052d2d7291 */ /* 0x000fe200090f0e3f */
[----:B------:R-:W-:Y:S01]  /*1bd0*/  STL [R1+0x9c], RZ ;  /* 0x00009cff01007387 */ /* 0x000fe20000100800 */
[----:B------:R-:W-:Y:S02]  /*1be0*/  ULEA.HI.X.SX32 UR49, UR49, UR5, 0x1, UP1 ;  /* 0x0000000531317291 */ /* 0x000fe400088f0e3f */
[----:B------:R-:W-:Y:S01]  /*1bf0*/  ULEA.HI.X.SX32 UR13, UR13, UR5, 0x1, UP0 ;  /* 0x000000050d0d7291 */ /* 0x000fe200080f0e3f */
[----:B------:R-:W-:Y:S01]  /*1c00*/  STL [R1+0x180], RZ ;  /* 0x000180ff01007387 */ /* 0x000fe20000100800 */
[----:B------:R-:W-:-:S02]  /*1c10*/  ULEA.HI.X.SX32 UR15, UR15, UR5, 0x1, UP6 ;  /* 0x000000050f0f7291 */ /* 0x000fc4000b0f0e3f */
[----:B-1----:R-:W-:Y:S01]  /*1c20*/  USHF.R.S32.HI UR5, URZ, 0x1f, UR46 ;  /* 0x0000001f3f057899 */ /* 0x002fe2000801142e */
[----:B------:R-:W-:Y:S03]  /*1c30*/  STL [R1+0x184], RZ ;  /* 0x000184ff01007387 */ /* 0x000fe60000100800 */
[----:B------:R-:W-:Y:S01]  /*1c40*/  ULEA.HI UR5, UR5, UR46, URZ, 0x5 ;  /* 0x0000002e05057291 */ /* 0x000fe2000f8f283f */
[----:B------:R-:W-:Y:S01]  /*1c50*/  STL [R1+0x188], RZ ;  /* 0x000188ff01007387 */ /* 0x000fe20000100800 */
[----:B------:R-:W-:Y:S02]  /*1c60*/  ULDC.64 UR18, c[0x0][0x160] ;  /* 0x0000580000127ab9 */ /* 0x000fe40000000a00 */
[----:B------:R-:W-:Y:S01]  /*1c70*/  USHF.R.S32.HI UR5, URZ, 0x5, UR5 ;  /* 0x000000053f057899 */ /* 0x000fe20008011405 */
[----:B------:R-:W-:Y:S04]  /*1c80*/  STL [R1+0x18c], RZ ;  /* 0x00018cff01007387 */ /* 0x000fe80000100800 */
        /* <DEDUP_REMOVED lines=32> */
[----:B------:R-:W-:Y:S04]  /*1e90*/  STL [R1+0x18], R0 ;  /* 0x0000180001007387 */ /* 0x000fe80000100800 */
[----:B------:R-:W-:Y:S04]  /*1ea0*/  STL.64 [R1+0x718], R4 ;  /* 0x0007180401007387 */ /* 0x000fe80000100a00 */
[----:B------:R0:W-:Y:S04]  /*1eb0*/  STL.64 [R1+0x710], R6 ;  /* 0x0007100601007387 */ /* 0x0001e80000100a00 */
[----:B0-----:R-:W2:Y:S01]  /*1ec0*/  LDL.LU R7, [R1+0x18] ;  /* 0x0000180001077983 */ /* 0x001ea20000300800 */
[----:B------:R-:W-:-:S02]  /*1ed0*/  IMAD.U32 R5, RZ, RZ, UR41 ;  /* 0x00000029ff057e24 */ /* 0x000fc4000f8e00ff */
[----:B------:R-:W-:Y:S02]  /*1ee0*/  IMAD.U32 R4, RZ, RZ, UR42 ;  /* 0x0000002aff047e24 */ /* 0x000fe4000f8e00ff */
[----:B------:R-:W-:Y:S01]  /*1ef0*/  IMAD.U32 R0, RZ, RZ, UR43 ;  /* 0x0000002bff007e24 */ /* 0x000fe2000f8e00ff */
[----:B--2---:R-:W-:Y:S04]  /*1f00*/  STL [R1+0x720], R7 ;  /* 0x0007200701007387 */ /* 0x004fe80000100800 */
[----:B------:R0:W-:Y:S04]  /*1f10*/  STL.64 [R1+0x708], R8 ;  /* 0x0007080801007387 */ /* 0x0001e80000100a00 */
[----:B------:R1:W-:Y:S04]  /*1f20*/  STL.64 [R1+0x700], R10 ;  /* 0x0007000a01007387 */ /* 0x0003e80000100a00 */
[----:B------:R2:W-:Y:S04]  /*1f30*/  STL [R1], R5 ;  /* 0x0000000501007387 */ /* 0x0005e80000100800 */
[----:B------:R3:W-:Y:S01]  /*1f40*/  STL [R1+0x4], R4 ;  /* 0x0000040401007387 */ /* 0x0007e20000100800 */
[----:B0-----:R-:W-:-:S03]  /*1f50*/  IMAD.WIDE R8, R19, 0x2, RZ ;  /* 0x0000000213087825 */ /* 0x001fc600078e02ff */
[----:B------:R0:W-:Y:S01]  /*1f60*/  STL [R1+0x8], R0 ;  /* 0x0000080001007387 */ /* 0x0001e20000100800 */
[----:B-1----:R-:W-:Y:S01]  /*1f70*/  IMAD.WIDE R10, R20, 0x2, RZ ;  /* 0x00000002140a7825 */ /* 0x002fe200078e02ff */
[----:B------:R-:W-:-:S03]  /*1f80*/  LOP3.LUT R20, R28, 0x40, RZ, 0x3c, !PT ;  /* 0x000000401c147812 */ /* 0x000fc600078e3cff */
[----:B--2---:R-:W-:Y:S02]  /*1f90*/  IMAD.U32 R5, RZ, RZ, UR44 ;  /* 0x0000002cff057e24 */ /* 0x004fe4000f8e00ff */
[----:B---3--:R-:W-:Y:S02]  /*1fa0*/  IMAD.U32 R4, RZ, RZ, UR54 ;  /* 0x00000036ff047e24 */ /* 0x008fe4000f8e00ff */
[----:B------:R-:W-:Y:S01]  /*1fb0*/  IMAD.WIDE R6, R3, 0x2, R10 ;  /* 0x0000000203067825 */ /* 0x000fe200078e020a */
[----:B------:R-:W-:Y:S03]  /*1fc0*/  STL [R1+0xc], R5 ;  /* 0x00000c0501007387 */ /* 0x000fe60000100800 */
[----:B0-----:R-:W-:Y:S01]  /*1fd0*/  IMAD.U32 R0, RZ, RZ, UR37 ;  /* 0x00000025ff007e24 */ /* 0x001fe2000f8e00ff */
[----:B------:R0:W-:Y:S04]  /*1fe0*/  STL [R1+0x10], R4 ;  /* 0x0000100401007387 */ /* 0x0001e80000100800 */
[----:B------:R-:W-:Y:S04]  /*1ff0*/  STL.64 [R1+0x1a8], R10 ;  /* 0x0001a80a01007387 */ /* 0x000fe80000100a00 */
[----:B------:R-:W-:Y:S01]  /*2000*/  STL.64 [R1+0x1a0], R8 ;  /* 0x0001a00801007387 */ /* 0x000fe20000100a00 */
[----:B0-----:R-:W-:-:S04]  /*2010*/  IMAD.WIDE R4, R18, 0x2, RZ ;  /* 0x0000000212047825 */ /* 0x001fc800078e02ff */
[----:B------:R-:W-:Y:S01]  /*2020*/  IMAD.WIDE R18, R16, 0x2, RZ ;  /* 0x0000000210127825 */ /* 0x000fe200078e02ff */
[----:B------:R-:W-:Y:S03]  /*2030*/  STL.64 [R1+0x198], R4 ;  /* 0x0001980401007387 */ /* 0x000fe60000100a00 */
[----:B------:R-:W-:Y:S01]  /*2040*/  IMAD.U32 R16, RZ, RZ, UR32 ;  /* 0x00000020ff107e24 */ /* 0x000fe2000f8e00ff */
[----:B------:R-:W-:Y:S04]  /*2050*/  STL.64 [R1+0x190], R18 ;  /* 0x0001901201007387 */ /* 0x000fe80000100a00 */
[----:B------:R0:W-:Y:S02]  /*2060*/  STL.64 [R1+0x6b8], R6 ;  /* 0x0006b80601007387 */ /* 0x0001e40000100a00 */
[----:B0-----:R-:W-:-:S05]  /*2070*/  IMAD.WIDE R6, R3, 0x2, R8 ;  /* 0x0000000203067825 */ /* 0x001fca00078e0208 */
[----:B------:R0:W-:Y:S01]  /*2080*/  STL.64 [R1+0x6b0], R6 ;  /* 0x0006b00601007387 */ /* 0x0001e20000100a00 */
[----:B------:R-:W-:-:S03]  /*2090*/  IMAD.WIDE R4, R3, 0x2, R4 ;  /* 0x0000000203047825 */ /* 0x000fc600078e0204 */
[----:B0-----:R-:W2:Y:S04]  /*20a0*/  LDL.LU R7, [R1+0x720] ;  /* 0x0007200001077983 */ /* 0x001ea80000300800 */
[----:B------:R0:W-:Y:S04]  /*20b0*/  STL.64 [R1+0x6a8], R4 ;  /* 0x0006a80401007387 */ /* 0x0001e80000100a00 */
[----:B------:R1:W-:Y:S01]  /*20c0*/  STL [R1+0x6f8], R2 ;  /* 0x0006f80201007387 */ /* 0x0003e20000100800 */
[----:B0-----:R-:W-:-:S03]  /*20d0*/  IMAD.WIDE R4, R3, 0x2, R18 ;  /* 0x0000000203047825 */ /* 0x001fc600078e0212 */
[----:B-1----:R-:W3:Y:S04]  /*20e0*/  LDL.64 R2, [R1+0x198] ;  /* 0x0001980001027983 */ /* 0x002ee80000100a00 */
[----:B------:R2:W-:Y:S02]  /*20f0*/  STL.64 [R1+0x6a0], R4 ;  /* 0x0006a00401007387 */ /* 0x0005e40000100a00 */
[----:B--2---:R-:W-:-:S05]  /*2100*/  IMAD.WIDE R4, R7, 0x2, R10 ;  /* 0x0000000207047825 */ /* 0x004fca00078e020a */
[----:B------:R0:W-:Y:S02]  /*2110*/  STL.64 [R1+0x698], R4 ;  /* 0x0006980401007387 */ /* 0x0001e40000100a00 */
[----:B0-----:R-:W-:-:S05]  /*2120*/  IMAD.WIDE R4, R7, 0x2, R8 ;  /* 0x0000000207047825 */ /* 0x001fca00078e0208 */
[----:B------:R3:W-:Y:S02]  /*2130*/  STL.64 [R1+0x690], R4 ;  /* 0x0006900401007387 */ /* 0x0007e40000100a00 */
[----:B---3--:R-:W-:-:S05]  /*2140*/  IMAD.WIDE R4, R7, 0x2, R2 ;  /* 0x0000000207047825 */ /* 0x008fca00078e0202 */
[----:B------:R0:W-:Y:S04]  /*2150*/  STL.64 [R1+0x688], R4 ;  /* 0x0006880401007387 */ /* 0x0001e80000100a00 */
[----:B0-----:R-:W2:Y:S01]  /*2160*/  LDL.LU.64 R4, [R1+0x718] ;  /* 0x0007180001047983 */ /* 0x001ea20000300a00 */
[----:B------:R-:W-:-:S05]  /*2170*/  IMAD.WIDE R6, R7, 0x2, R18 ;  /* 0x0000000207067825 */ /* 0x000fca00078e0212 */
[----:B------:R2:W-:Y:S02]  /*2180*/  STL.64 [R1+0x680], R6 ;  /* 0x0006800601007387 */ /* 0x0005e40000100a00 */
[----:B--2---:R-:W-:-:S05]  /*2190*/  IMAD.WIDE R6, R4, 0x2, R10 ;  /* 0x0000000204067825 */ /* 0x004fca00078e020a */
[----:B------:R0:W-:Y:S02]  /*21a0*/  STL.64 [R1+0x678], R6 ;  /* 0x0006780601007387 */ /* 0x0001e40000100a00 */
[----:B0-----:R-:W-:-:S05]  /*21b0*/  IMAD.WIDE R6, R4, 0x2, R8 ;  /* 0x0000000204067825 */ /* 0x001fca00078e0208 */
[----:B------:R0:W-:Y:S02]  /*21c0*/  STL.64 [R1+0x670], R6 ;  /* 0x0006700601007387 */ /* 0x0001e40000100a00 */
[----:B0-----:R-:W-:-:S05]  /*21d0*/  IMAD.WIDE R6, R4, 0x2, R2 ;  /* 0x0000000204067825 */ /* 0x001fca00078e0202 */
[----:B------:R0:W-:Y:S01]  /*21e0*/  STL.64 [R1+0x668], R6 ;  /* 0x0006680601007387 */ /* 0x0001e20000100a00 */
[----:B------:R-:W-:-:S04]  /*21f0*/  IMAD.WIDE R8, R5, 0x2, R8 ;  /* 0x0000000205087825 */ /* 0x000fc800078e0208 */
[----:B0-----:R-:W-:-:S05]  /*2200*/  IMAD.WIDE R6, R4, 0x2, R18 ;  /* 0x0000000204067825 */ /* 0x001fca00078e0212 */
[----:B------:R0:W-:Y:S02]  /*2210*/  STL.64 [R1+0x660], R6 ;  /* 0x0006600601007387 */ /* 0x0001e40000100a00 */
[----:B0-----:R-:W-:-:S05]  /*2220*/  IMAD.WIDE R6, R5, 0x2, R10 ;  /* 0x0000000205067825 */ /* 0x001fca00078e020a */
[----:B------:R0:W-:Y:S04]  /*2230*/  STL.64 [R1+0x658], R6 ;  /* 0x0006580601007387 */ /* 0x0001e80000100a00 */
[----:B0-----:R-:W2:Y:S04]  /*2240*/  LDL.LU.64 R6, [R1+0x710] ;  /* 0x0007100001067983 */ /* 0x001ea80000300a00 */
[----:B------:R0:W-:Y:S02]  /*2250*/  STL.64 [R1+0x650], R8 ;  /* 0x0006500801007387 */ /* 0x0001e40000100a00 */
[----:B0-----:R-:W-:-:S05]  /*2260*/  IMAD.WIDE R8, R5, 0x2, R2 ;  /* 0x0000000205087825 */ /* 0x001fca00078e0202 */
[----:B------:R0:W-:Y:S02]  /*2270*/  STL.64 [R1+0x648], R8 ;  /* 0x0006480801007387 */ /* 0x0001e40000100a00 */
[----:B0-----:R-:W-:Y:S02]  /*2280*/  IMAD.WIDE R8, R5, 0x2, R18 ;  /* 0x0000000205087825 */ /* 0x001fe400078e0212 */
[----:B------:R-:W3:Y:S04]  /*2290*/  LDL.64 R4, [R1+0x1a0] ;  /* 0x0001a00001047983 */ /* 0x000ee80000100a00 */
[----:B------:R2:W-:Y:S02]  /*22a0*/  STL.64 [R1+0x640], R8 ;  /* 0x0006400801007387 */ /* 0x0005e40000100a00 */
[----:B--2---:R-:W-:-:S05]  /*22b0*/  IMAD.WIDE R8, R6, 0x2, R10 ;  /* 0x0000000206087825 */ /* 0x004fca00078e020a */
[----:B------:R3:W-:Y:S01]  /*22c0*/  STL.64 [R1+0x638], R8 ;  /* 0x0006380801007387 */ /* 0x0007e20000100a00 */
[----:B------:R-:W-:-:S04]  /*22d0*/  IMAD.WIDE R10, R7, 0x2, R10 ;  /* 0x00000002070a7825 */ /* 0x000fc800078e020a */
[----:B---3--:R-:W-:-:S05]  /*22e0*/  IMAD.WIDE R8, R6, 0x2, R4 ;  /* 0x0000000206087825 */ /* 0x008fca00078e0204 */
[----:B------:R0:W-:Y:S02]  /*22f0*/  STL.64 [R1+0x630], R8 ;  /* 0x0006300801007387 */ /* 0x0001e40000100a00 */
        /* <DEDUP_REMOVED lines=8> */
[----:B0-----:R-:W-:-:S05]  /*2380*/  IMAD.WIDE R10, R7, 0x2, R2 ;  /* 0x00000002070a7825 */ /* 0x001fca00078e0202 */
[----:B------:R0:W-:Y:S02]  /*2390*/  STL.64 [R1+0x608], R10 ;  /* 0x0006080a01007387 */ /* 0x0001e40000100a00 */
[----:B0-----:R-:W-:Y:S02]  /*23a0*/  IMAD.WIDE R10, R7, 0x2, R18 ;  /* 0x00000002070a7825 */ /* 0x001fe400078e0212 */
[----:B------:R-:W2:Y:S04]  /*23b0*/  LDL.64 R6, [R1+0x1a8] ;  /* 0x0001a80001067983 */ /* 0x000ea80000100a00 */
[----:B------:R2:W-:Y:S02]  /*23c0*/  STL.64 [R1+0x600], R10 ;  /* 0x0006000a01007387 */ /* 0x0005e40000100a00 */
[----:B--2---:R-:W-:-:S05]  /*23d0*/  IMAD.WIDE R10, R8, 0x2, R6 ;  /* 0x00000002080a7825 */ /* 0x004fca00078e0206 */
[----:B------:R0:W-:Y:S02]  /*23e0*/  STL.64 [R1+0x5f8], R10 ;  /* 0x0005f80a01007387 */ /* 0x0001e40000100a00 */
[----:B0-----:R-:W-:-:S05]  /*23f0*/  IMAD.WIDE R10, R8, 0x2, R4 ;  /* 0x00000002080a7825 */ /* 0x001fca00078e0204 */
        /* <DEDUP_REMOVED lines=28> */
[----:B0-----:R-:W-:-:S04]  /*25c0*/  IMAD.WIDE R8, R11, 0x2, R18 ;  /* 0x000000020b087825 */ /* 0x001fc800078e0212 */
[C---:B------:R-:W-:Y:S01]  /*25d0*/  IMAD.WIDE R10, R12.reuse, 0x2, R6 ;  /* 0x000000020c0a7825 */ /* 0x040fe200078e0206 */
[----:B------:R0:W-:Y:S04]  /*25e0*/  STL.64 [R1+0x580], R8 ;  /* 0x0005800801007387 */ /* 0x0001e80000100a00 */
[----:B------:R1:W-:Y:S01]  /*25f0*/  STL.64 [R1+0x578], R10 ;  /* 0x0005780a01007387 */ /* 0x0003e20000100a00 */
[----:B0-----:R-:W-:-:S04]  /*2600*/  IMAD.WIDE R8, R12, 0x2, R4 ;  /* 0x000000020c087825 */ /* 0x001fc800078e0204 */
[C---:B-1----:R-:W-:Y:S01]  /*2610*/  IMAD.WIDE R10, R12.reuse, 0x2, R2 ;  /* 0x000000020c0a7825 */ /* 0x042fe200078e0202 */
        /* <DEDUP_REMOVED lines=12> */
[----:B------:R0:W-:Y:S03]  /*26e0*/  STL.64 [R1+0x540], R8 ;  /* 0x0005400801007387 */ /* 0x0001e60000100a00 */
[C---:B------:R-:W-:Y:S01]  /*26f0*/  IMAD.WIDE R12, R14.reuse, 0x2, R4 ;  /* 0x000000020e0c7825 */ /* 0x040fe200078e0204 */
[----:B------:R1:W-:Y:S04]  /*2700*/  STL.64 [R1+0x538], R10 ;  /* 0x0005380a01007387 */ /* 0x0003e80000100a00 */
[----:B------:R2:W-:Y:S01]  /*2710*/  STL.64 [R1+0x530], R12 ;  /* 0x0005300c01007387 */ /* 0x0005e20000100a00 */
[----:B0-----:R-:W-:-:S04]  /*2720*/  IMAD.WIDE R8, R14, 0x2, R2 ;  /* 0x000000020e087825 */ /* 0x001fc800078e0202 */
[----:B-1----:R-:W-:Y:S01]  /*2730*/  IMAD.WIDE R10, R14, 0x2, R18 ;  /* 0x000000020e0a7825 */ /* 0x002fe200078e0212 */
[----:B------:R0:W-:Y:S03]  /*2740*/  STL.64 [R1+0x528], R8 ;  /* 0x0005280801007387 */ /* 0x0001e60000100a00 */
[C---:B--2---:R-:W-:Y:S01]  /*2750*/  IMAD.WIDE R12, R15.reuse, 0x2, R6 ;  /* 0x000000020f0c7825 */ /* 0x044fe200078e0206 */
[----:B------:R1:W-:Y:S04]  /*2760*/  STL.64 [R1+0x520], R10 ;  /* 0x0005200a01007387 */ /* 0x0003e80000100a00 */
[----:B------:R2:W-:Y:S01]  /*2770*/  STL.64 [R1+0x518], R12 ;  /* 0x0005180c01007387 */ /* 0x0005e20000100a00 */
[----:B0-----:R-:W-:-:S04]  /*2780*/  IMAD.WIDE R8, R15, 0x2, R4 ;  /* 0x000000020f087825 */ /* 0x001fc800078e0204 */
[C---:B-1----:R-:W-:Y:S01]  /*2790*/  IMAD.WIDE R10, R15.reuse, 0x2, R2 ;  /* 0x000000020f0a7825 */ /* 0x042fe200078e0202 */
[----:B------:R0:W-:Y:S03]  /*27a0*/  STL.64 [R1+0x510], R8 ;  /* 0x0005100801007387 */ /* 0x0001e60000100a00 */
[----:B--2---:R-:W-:Y:S01]  /*27b0*/  IMAD.WIDE R12, R15, 0x2, R18 ;  /* 0x000000020f0c7825 */ /* 0x004fe200078e0212 */
[----:B------:R1:W-:Y:S04]  /*27c0*/  STL.64 [R1+0x508], R10 ;  /* 0x0005080a01007387 */ /* 0x0003e80000100a00 */
[----:B------:R2:W-:Y:S01]  /*27d0*/  STL.64 [R1+0x500], R12 ;  /* 0x0005000c01007387 */ /* 0x0005e20000100a00 */
[----:B0-----:R-:W-:-:S04]  /*27e0*/  IMAD.WIDE R8, R17, 0x2, R6 ;  /* 0x0000000211087825 */ /* 0x001fc800078e0206 */
[C---:B-1----:R-:W-:Y:S01]  /*27f0*/  IMAD.WIDE R10, R17.reuse, 0x2, R4 ;  /* 0x00000002110a7825 */ /* 0x042fe200078e0204 */
[----:B------:R0:W-:Y:S03]  /*2800*/  STL.64 [R1+0x4f8], R8 ;  /* 0x0004f80801007387 */ /* 0x0001e60000100a00 */
[C---:B--2---:R-:W-:Y:S01]  /*2810*/  IMAD.WIDE R12, R17.reuse, 0x2, R2 ;  /* 0x00000002110c7825 */ /* 0x044fe200078e0202 */
        /* <DEDUP_REMOVED lines=9> */
[----:B-1----:R-:W-:Y:S01]  /*28b0*/  IMAD.WIDE R10, R21, 0x2, R18 ;  /* 0x00000002150a7825 */ /* 0x002fe200078e0212 */
[----:B------:R0:W-:Y:S03]  /*28c0*/  STL.64 [R1+0x4c8], R8 ;  /* 0x0004c80801007387 */ /* 0x0001e60000100a00 */
[C---:B--2---:R-:W-:Y:S01]  /*28d0*/  IMAD.WIDE R12, R22.reuse, 0x2, R6 ;  /* 0x00000002160c7825 */ /* 0x044fe200078e0206 */
[----:B------:R1:W-:Y:S03]  /*28e0*/  STL.64 [R1+0x4c0], R10 ;  /* 0x0004c00a01007387 */ /* 0x0003e60000100a00 */
[----:B------:R-:W-:-:S04]  /*28f0*/  IMAD.WIDE R14, R22, 0x2, R2 ;  /* 0x00000002160e7825 */ /* 0x000fc800078e0202 */
[----:B0-----:R-:W-:Y:S01]  /*2900*/  IMAD.WIDE R8, R22, 0x2, R4 ;  /* 0x0000000216087825 */ /* 0x001fe200078e0204 */
[----:B-1----:R-:W2:Y:S04]  /*2910*/  LDL.LU R11, [R1] ;  /* 0x00000000010b7983 */ /* 0x002ea80000300800 */
[----:B------:R0:W-:Y:S04]  /*2920*/  STL.64 [R1+0x4b8], R12 ;  /* 0x0004b80c01007387 */ /* 0x0001e80000100a00 */
[----:B------:R1:W-:Y:S04]  /*2930*/  STL.64 [R1+0x4b0], R8 ;  /* 0x0004b00801007387 */ /* 0x0003e80000100a00 */
[----:B------:R3:W-:Y:S04]  /*2940*/  STL.64 [R1+0x4a8], R14 ;  /* 0x0004a80e01007387 */ /* 0x0007e80000100a00 */
[----:B------:R-:W4:Y:S01]  /*2950*/  LDL.LU R10, [R1+0x4] ;  /* 0x00000400010a7983 */ /* 0x000f220000300800 */
[----:B0-----:R-:W-:-:S04]  /*2960*/  IMAD.WIDE R12, R23, 0x2, R6 ;  /* 0x00000002170c7825 */ /* 0x001fc800078e0206 */
[----:B-1----:R-:W-:-:S05]  /*2970*/  IMAD.WIDE R8, R22, 0x2, R18 ;  /* 0x0000000216087825 */ /* 0x002fca00078e0212 */
[----:B------:R0:W-:Y:S01]  /*2980*/  STL.64 [R1+0x4a0], R8 ;  /* 0x0004a00801007387 */ /* 0x0001e20000100a00 */
[----:B---3--:R-:W-:-:S03]  /*2990*/  IMAD.WIDE R14, R23, 0x2, R2 ;  /* 0x00000002170e7825 */ /* 0x008fc600078e0202 */
[----:B------:R1:W-:Y:S01]  /*29a0*/  STL.64 [R1+0x498], R12 ;  /* 0x0004980c01007387 */ /* 0x0003e20000100a00 */
[----:B------:R-:W-:-:S04]  /*29b0*/  IMAD.WIDE R20, R24, 0x2, R6 ;  /* 0x0000000218147825 */ /* 0x000fc800078e0206 */
[----:B0-----:R-:W-:-:S04]  /*29c0*/  IMAD.WIDE R8, R23, 0x2, R4 ;  /* 0x0000000217087825 */ /* 0x001fc800078e0204 */
[----:B-1----:R-:W-:Y:S01]  /*29d0*/  IMAD.WIDE R12, R23, 0x2, R18 ;  /* 0x00000002170c7825 */ /* 0x002fe200078e0212 */
[----:B------:R0:W-:Y:S04]  /*29e0*/  STL.64 [R1+0x490], R8 ;  /* 0x0004900801007387 */ /* 0x0001e80000100a00 */
[----:B0-----:R-:W3:Y:S04]  /*29f0*/  LDL.LU R9, [R1+0x8] ;  /* 0x0000080001097983 */ /* 0x001ee80000300800 */
[----:B------:R0:W-:Y:S04]  /*2a00*/  STL.64 [R1+0x488], R14 ;  /* 0x0004880e01007387 */ /* 0x0001e80000100a00 */
[----:B------:R1:W-:Y:S04]  /*2a10*/  STL.64 [R1+0x480], R12 ;  /* 0x0004800c01007387 */ /* 0x0003e80000100a00 */
[----:B------:R1:W-:Y:S01]  /*2a20*/  STL.64 [R1+0x478], R20 ;  /* 0x0004781401007387 */ /* 0x0003e20000100a00 */
[----:B0-----:R-:W-:-:S03]  /*2a30*/  IMAD.WIDE R14, R24, 0x2, R4 ;  /* 0x00000002180e7825 */ /* 0x001fc600078e0204 */
[----:B------:R-:W3:Y:S01]  /*2a40*/  LDL.LU R8, [R1+0xc] ;  /* 0x00000c0001087983 */ /* 0x000ee20000300800 */
[----:B-1----:R-:W-:-:S03]  /*2a50*/  IMAD.WIDE R12, R24, 0x2, R2 ;  /* 0x00000002180c7825 */ /* 0x002fc600078e0202 */
[----:B------:R-:W-:Y:S01]  /*2a60*/  STL.64 [R1+0x470], R14 ;  /* 0x0004700e01007387 */ /* 0x000fe20000100a00 */
[----:B------:R-:W-:-:S03]  /*2a70*/  IMAD.WIDE R20, R24, 0x2, R18 ;  /* 0x0000000218147825 */ /* 0x000fc600078e0212 */
[----:B------:R-:W-:Y:S04]  /*2a80*/  STL.64 [R1+0x468], R12 ;  /* 0x0004680c01007387 */ /* 0x000fe80000100a00 */
[----:B------:R0:W-:Y:S04]  /*2a90*/  STL.64 [R1+0x460], R20 ;  /* 0x0004601401007387 */ /* 0x0001e80000100a00 */
[----:B0-----:R-:W3:Y:S01]  /*2aa0*/  LDL.LU R20, [R1+0x10] ;  /* 0x0000100001147983 */ /* 0x001ee20000300800 */
[----:B------:R-:W-:-:S04]  /*2ab0*/  IMAD.WIDE R14, R25, 0x2, R6 ;  /* 0x00000002190e7825 */ /* 0x000fc800078e0206 */
[C---:B------:R-:W-:Y:S01]  /*2ac0*/  IMAD.WIDE R12, R25.reuse, 0x2, R4 ;  /* 0x00000002190c7825 */ /* 0x040fe200078e0204 */
[----:B------:R0:W-:Y:S03]  /*2ad0*/  STL.64 [R1+0x458], R14 ;  /* 0x0004580e01007387 */ /* 0x0001e60000100a00 */
[C---:B------:R-:W-:Y:S01]  /*2ae0*/  IMAD.WIDE R22, R25.reuse, 0x2, R2 ;  /* 0x0000000219167825 */ /* 0x040fe200078e0202 */
        /* <DEDUP_REMOVED lines=11> */
[C---:B------:R-:W-:Y:S01]  /*2ba0*/  IMAD.WIDE R22, R27.reuse, 0x2, R6 ;  /* 0x000000021b167825 */ /* 0x040fe200078e0206 */
[----:B------:R1:W-:Y:S04]  /*2bb0*/  STL.64 [R1+0x420], R12 ;  /* 0x0004200c01007387 */ /* 0x0003e80000100a00 */
[----:B------:R1:W-:Y:S01]  /*2bc0*/  STL.64 [R1+0x418], R22 ;  /* 0x0004181601007387 */ /* 0x0003e20000100a00 */
[----:B0-----:R-:W-:-:S04]  /*2bd0*/  IMAD.WIDE R14, R27, 0x2, R4 ;  /* 0x000000021b0e7825 */ /* 0x001fc800078e0204 */
[C---:B-1----:R-:W-:Y:S01]  /*2be0*/  IMAD.WIDE R12, R27.reuse, 0x2, R2 ;  /* 0x000000021b0c7825 */ /* 0x042fe200078e0202 */
[----:B------:R0:W-:Y:S03]  /*2bf0*/  STL.64 [R1+0x410], R14 ;  /* 0x0004100e01007387 */ /* 0x0001e60000100a00 */
[----:B------:R-:W-:Y:S01]  /*2c00*/  IMAD.WIDE R22, R27, 0x2, R18 ;  /* 0x000000021b167825 */ /* 0x000fe200078e0212 */
        /* <DEDUP_REMOVED lines=8> */
[----:B0-----:R-:W-:-:S05]  /*2c90*/  IMAD.WIDE R14, R29, 0x2, R18 ;  /* 0x000000021d0e7825 */ /* 0x001fca00078e0212 */
[----:B------:R0:W-:Y:S01]  /*2ca0*/  STL.64 [R1+0x3e0], R14 ;  /* 0x0003e00e01007387 */ /* 0x0001e20000100a00 */
[----:B--2---:R-:W-:-:S04]  /*2cb0*/  IMAD.WIDE R12, R11, 0x2, R6 ;  /* 0x000000020b0c7825 */ /* 0x004fc800078e0206 */
[C---:B-1----:R-:W-:Y:S01]  /*2cc0*/  IMAD.WIDE R22, R11.reuse, 0x2, R4 ;  /* 0x000000020b167825 */ /* 0x042fe200078e0204 */
[----:B------:R1:W-:Y:S03]  /*2cd0*/  STL.64 [R1+0x3d8], R12 ;  /* 0x0003d80c01007387 */ /* 0x0003e60000100a00 */
[C---:B0-----:R-:W-:Y:S01]  /*2ce0*/  IMAD.WIDE R14, R11.reuse, 0x2, R2 ;  /* 0x000000020b0e7825 */ /* 0x041fe200078e0202 */
[----:B------:R4:W-:Y:S04]  /*2cf0*/  STL.64 [R1+0x3d0], R22 ;  /* 0x0003d01601007387 */ /* 0x0009e80000100a00 */
[----:B------:R0:W-:Y:S01]  /*2d00*/  STL.64 [R1+0x3c8], R14 ;  /* 0x0003c80e01007387 */ /* 0x0001e20000100a00 */
[----:B-1----:R-:W-:-:S04]  /*2d10*/  IMAD.WIDE R12, R11, 0x2, R18 ;  /* 0x000000020b0c7825 */ /* 0x002fc800078e0212 */
[C---:B----4-:R-:W-:Y:S01]  /*2d20*/  IMAD.WIDE R22, R10.reuse, 0x2, R6 ;  /* 0x000000020a167825 */ /* 0x050fe200078e0206 */
[----:B------:R1:W-:Y:S03]  /*2d30*/  STL.64 [R1+0x3c0], R12 ;  /* 0x0003c00c01007387 */ /* 0x0003e60000100a00 */
[C---:B0-----:R-:W-:Y:S01]  /*2d40*/  IMAD.WIDE R14, R10.reuse, 0x2, R4 ;  /* 0x000000020a0e7825 */ /* 0x041fe200078e0204 */
[----:B------:R-:W-:Y:S04]  /*2d50*/  STL.64 [R1+0x3b8], R22 ;  /* 0x0003b81601007387 */ /* 0x000fe80000100a00 */
[----:B------:R3:W-:Y:S01]  /*2d60*/  STL.64 [R1+0x3b0], R14 ;  /* 0x0003b00e01007387 */ /* 0x0007e20000100a00 */
[----:B-1----:R-:W-:-:S04]  /*2d70*/  IMAD.WIDE R12, R10, 0x2, R2 ;  /* 0x000000020a0c7825 */ /* 0x002fc800078e0202 */
[----:B------:R-:W-:Y:S01]  /*2d80*/  IMAD.WIDE R10, R10, 0x2, R18 ;  /* 0x000000020a0a7825 */ /* 0x000fe200078e0212 */
[----:B------:R0:W-:Y:S04]  /*2d90*/  STL.64 [R1+0x3a8], R12 ;  /* 0x0003a80c01007387 */ /* 0x0001e80000100a00 */
[----:B------:R1:W-:Y:S01]  /*2da0*/  STL.64 [R1+0x3a0], R10 ;  /* 0x0003a00a01007387 */ /* 0x0003e20000100a00 */
[----:B---3--:R-:W-:-:S04]  /*2db0*/  IMAD.WIDE R14, R9, 0x2, R6 ;  /* 0x00000002090e7825 */ /* 0x008fc800078e0206 */
[C---:B0-----:R-:W-:Y:S01]  /*2dc0*/  IMAD.WIDE R12, R9.reuse, 0x2, R4 ;  /* 0x00000002090c7825 */ /* 0x041fe200078e0204 */
[----:B------:R0:W-:Y:S03]  /*2dd0*/  STL.64 [R1+0x398], R14 ;  /* 0x0003980e01007387 */ /* 0x0001e60000100a00 */
[C---:B-1----:R-:W-:Y:S01]  /*2de0*/  IMAD.WIDE R10, R9.reuse, 0x2, R2 ;  /* 0x00000002090a7825 */ /* 0x042fe200078e0202 */
        /* <DEDUP_REMOVED lines=10> */
[----:B------:R-:W-:Y:S03]  /*2e90*/  STL.64 [R1+0x368], R14 ;  /* 0x0003680e01007387 */ /* 0x000fe60000100a00 */
[C---:B--2---:R-:W-:Y:S01]  /*2ea0*/  IMAD.WIDE R10, R20.reuse, 0x2, R6 ;  /* 0x00000002140a7825 */ /* 0x044fe200078e0206 */
        /* <DEDUP_REMOVED lines=13> */
[----:B--2---:R-:W-:Y:S02]  /*2f80*/  IMAD.WIDE R8, R0, 0x2, R18 ;  /* 0x0000000200087825 */ /* 0x004fe400078e0212 */
[----:B------:R1:W5:Y:S04]  /*2f90*/  LDL.LU R0, [R1+0x6fc] ;  /* 0x0006fc0001007983 */ /* 0x0003680000300800 */
[----:B------:R2:W-:Y:S01]  /*2fa0*/  STL.64 [R1+0x328], R10 ;  /* 0x0003280a01007387 */ /* 0x0005e20000100a00 */
[----:B------:R-:W-:-:S03]  /*2fb0*/  IMAD.MOV.U32 R20, RZ, RZ, c[0x0][0x188] ;  /* 0x00006200ff147624 */ /* 0x000fc600078e00ff */
[----:B------:R3:W-:Y:S01]  /*2fc0*/  STL.64 [R1+0x320], R8 ;  /* 0x0003200801007387 */ /* 0x0007e20000100a00 */
[----:B0-----:R-:W-:-:S04]  /*2fd0*/  IMAD.WIDE R12, R16, 0x2, R2 ;  /* 0x00000002100c7825 */ /* 0x001fc800078e0202 */
[----:B--2---:R-:W-:-:S04]  /*2fe0*/  IMAD.WIDE R10, R16, 0x2, R6 ;  /* 0x00000002100a7825 */ /* 0x004fc800078e0206 */
[--C-:B---3--:R-:W-:Y:S01]  /*2ff0*/  IMAD.WIDE R8, R16, 0x2, R4.reuse ;  /* 0x0000000210087825 */ /* 0x108fe200078e0204 */
[----:B------:R0:W-:Y:S04]  /*3000*/  STL.64 [R1+0x318], R10 ;  /* 0x0003180a01007387 */ /* 0x0001e80000100a00 */
[----:B------:R2:W-:Y:S01]  /*3010*/  STL.64 [R1+0x310], R8 ;  /* 0x0003100801007387 */ /* 0x0005e20000100a00 */
[----:B------:R-:W-:-:S03]  /*3020*/  IMAD.WIDE R4, R20, 0x2, R4 ;  /* 0x0000000214047825 */ /* 0x000fc600078e0204 */
[----:B------:R-:W-:Y:S01]  /*3030*/  STL.64 [R1+0x308], R12 ;  /* 0x0003080c01007387 */ /* 0x000fe20000100a00 */
[----:B0-----:R-:W-:-:S04]  /*3040*/  IMAD.WIDE R10, R16, 0x2, R18 ;  /* 0x00000002100a7825 */ /* 0x001fc800078e0212 */
[C---:B--2---:R-:W-:Y:S01]  /*3050*/  IMAD.WIDE R8, R20.reuse, 0x2, R6 ;  /* 0x0000000214087825 */ /* 0x044fe200078e0206 */
[----:B------:R-:W-:Y:S03]  /*3060*/  STL.64 [R1+0x300], R10 ;  /* 0x0003000a01007387 */ /* 0x000fe60000100a00 */
[C---:B------:R-:W-:Y:S01]  /*3070*/  IMAD.WIDE R6, R20.reuse, 0x2, R2 ;  /* 0x0000000214067825 */ /* 0x040fe200078e0202 */
[----:B------:R-:W-:Y:S04]  /*3080*/  STL.64 [R1+0x2f8], R8 ;  /* 0x0002f80801007387 */ /* 0x000fe80000100a00 */
[----:B------:R1:W5:Y:S04]  /*3090*/  LDL.LU R2, [R1+0x6f8] ;  /* 0x0006f80001027983 */ /* 0x0003680000300800 */
[----:B------:R0:W-:Y:S04]  /*30a0*/  STL.64 [R1+0x2f0], R4 ;  /* 0x0002f00401007387 */ /* 0x0001e80000100a00 */
[----:B------:R1:W-:Y:S01]  /*30b0*/  STL.64 [R1+0x2e8], R6 ;  /* 0x0002e80601007387 */ /* 0x0003e20000100a00 */
[----:B0-----:R-:W-:-:S05]  /*30c0*/  IMAD.WIDE R4, R20, 0x2, R18 ;  /* 0x0000000214047825 */ /* 0x001fca00078e0212 */
[----:B------:R1:W-:Y:S02]  /*30d0*/  STL.64 [R1+0x2e0], R4 ;  /* 0x0002e00401007387 */ /* 0x0003e40000100a00 */
.L_x_2:
[----:B------:R-:W-:Y:S04]  /*30e0*/  STL.64 [R1+0xa08], R14 ;  /* 0x000a080e01007387 */ /* 0x000fe80000100a00 */
[----:B0-----:R0:W-:Y:S04]  /*30f0*/  STL.64 [R1+0xa28], R14 ;  /* 0x000a280e01007387 */ /* 0x0011e80000100a00 */
[----:B0-----:R-:W2:Y:S04]  /*3100*/  LDL.64 R14, [R1+0x1a8] ;  /* 0x0001a800010e7983 */ /* 0x001ea80000100a00 */
[----:B-----5:R-:W-:Y:S04]  /*3110*/  STL.64 [R1+0xa00], R2 ;  /* 0x000a000201007387 */ /* 0x020fe80000100a00 */
[----:B------:R-:W-:Y:S04]  /*3120*/  STL.64 [R1+0xa38], R2 ;  /* 0x000a380201007387 */ /* 0x000fe80000100a00 */
[----:B------:R-:W-:Y:S04]  /*3130*/  STL.64 [R1+0xa68], R2 ;  /* 0x000a680201007387 */ /* 0x000fe80000100a00 */
[----:B------:R-:W-:Y:S04]  /*3140*/  STL.64 [R1+0xa98], R2 ;  /* 0x000a980201007387 */ /* 0x000fe80000100a00 */
[----:B------:R-:W-:Y:S04]  /*3150*/  STL.64 [R1+0xac8], R2 ;  /* 0x000ac80201007387 */ /* 0x000fe80000100a00 */
[----:B------:R0:W-:Y:S04]  /*3160*/  STL.64 [R1+0xaf8], R2 ;  /* 0x000af80201007387 */ /* 0x0001e80000100a00 */
[----:B0-----:R-:W3:Y:S04]  /*3170*/  LDL.64 R2, [R1+0x1a0] ;  /* 0x0001a00001027983 */ /* 0x001ee80000100a00 */
[----:B------:R-:W-:Y:S04]  /*3180*/  STL.64 [R1+0x9f8], R26 ;  /* 0x0009f81a01007387 */ /* 0x000fe80000100a00 */
[----:B------:R-:W-:Y:S04]  /*3190*/  STL [R1+0xa18], R26 ;  /* 0x000a181a01007387 */ /* 0x000fe80000100800 */
[----:B------:R-:W-:Y:S04]  /*31a0*/  STL.64 [R1+0xa30], R26 ;  /* 0x000a301a01007387 */ /* 0x000fe80000100a00 */
        /* <DEDUP_REMOVED lines=14> */
[----:B------:R0:W-:Y:S04]  /*3290*/  STL.64 [R1+0xb00], R24 ;  /* 0x000b001801007387 */ /* 0x0001e80000100a00 */
[----:B0-----:R-:W4:Y:S04]  /*32a0*/  LDL.64 R24, [R1+0x190] ;  /* 0x0001900001187983 */ /* 0x001f280000100a00 */
[----:B------:R-:W-:Y:S04]  /*32b0*/  STL.64 [R1+0x9e8], R22 ;  /* 0x0009e81601007387 */ /* 0x000fe80000100a00 */
[----:B------:R-:W-:Y:S04]  /*32c0*/  STL.64 [R1+0xa20], R22 ;  /* 0x000a201601007387 */ /* 0x000fe80000100a00 */
[----:B------:R-:W-:Y:S04]  /*32d0*/  STL.64 [R1+0xa50], R22 ;  /* 0x000a501601007387 */ /* 0x000fe80000100a00 */
[----:B------:R-:W-:Y:S04]  /*32e0*/  STL.64 [R1+0xa80], R22 ;  /* 0x000a801601007387 */ /* 0x000fe80000100a00 */
[----:B------:R-:W-:Y:S04]  /*32f0*/  STL.64 [R1+0xab0], R22 ;  /* 0x000ab01601007387 */ /* 0x000fe80000100a00 */
[----:B------:R-:W-:Y:S04]  /*3300*/  STL.64 [R1+0xae0], R22 ;  /* 0x000ae01601007387 */ /* 0x000fe80000100a00 */
[----:B------:R0:W-:Y:S04]  /*3310*/  STL.64 [R1+0xb10], R22 ;  /* 0x000b101601007387 */ /* 0x0001e80000100a00 */
[----:B0-----:R-:W2:Y:S01]  /*3320*/  LDL.64 R22, [R1+0x198] ;  /* 0x0001980001167983 */ /* 0x001ea20000100a00 */
[----:B------:R-:W-:-:S02]  /*3330*/  ISETP.GT.AND P2, PT, R0, RZ, PT ;  /* 0x000000ff0000720c */ /* 0x000fc40003f44270 */
[----:B------:R-:W-:Y:S01]  /*3340*/  PRMT R26, RZ, 0x7610, R26 ;  /* 0x00007610ff1a7816 */ /* 0x000fe2000000001a */
[----:B------:R-:W-:Y:S01]  /*3350*/  STL.64 [R1+0x9e0], R20 ;  /* 0x0009e01401007387 */ /* 0x000fe20000100a00 */
[----:B------:R-:W-:-:S03]  /*3360*/  PRMT R27, RZ, 0x7610, R27 ;  /* 0x00007610ff1b7816 */ /* 0x000fc6000000001b */
[----:B------:R-:W-:Y:S01]  /*3370*/  STL.64 [R1+0xa10], R20 ;  /* 0x000a101401007387 */ /* 0x000fe20000100a00 */
[----:B------:R-:W-:-:S03]  /*3380*/  PRMT R8, RZ, 0x7610, R8 ;  /* 0x00007610ff087816 */ /* 0x000fc60000000008 */
[----:B------:R-:W-:Y:S04]  /*3390*/  STL.64 [R1+0xa58], R20 ;  /* 0x000a581401007387 */ /* 0x000fe80000100a00 */
[----:B------:R-:W-:Y:S04]  /*33a0*/  STL.64 [R1+0xa88], R20 ;  /* 0x000a881401007387 */ /* 0x000fe80000100a00 */
[----:B------:R-:W-:Y:S04]  /*33b0*/  STL.64 [R1+0xab8], R20 ;  /* 0x000ab81401007387 */ /* 0x000fe80000100a00 */
[----:B------:R0:W-:Y:S01]  /*33c0*/  STL.64 [R1+0xae8], R20 ;  /* 0x000ae81401007387 */ /* 0x0001e20000100a00 */
[----:B------:R-:W-:-:S03]  /*33d0*/  PRMT R9, RZ, 0x7610, R9 ;  /* 0x00007610ff097816 */ /* 0x000fc60000000009 */
[----:B------:R-:W-:Y:S04]  /*33e0*/  STL.64 [R1+0x9d8], R18 ;  /* 0x0009d81201007387 */ /* 0x000fe80000100a00 */
[----:B------:R-:W-:Y:S04]  /*33f0*/  STL.64 [R1+0x9d0], R16 ;  /* 0x0009d01001007387 */ /* 0x000fe80000100a00 */
[----:B------:R-:W-:Y:S04]  /*3400*/  STL.64 [R1+0x9c8], R10 ;  /* 0x0009c80a01007387 */ /* 0x000fe80000100a00 */
[----:B------:R-:W-:Y:S04]  /*3410*/  STL.64 [R1+0x9c0], R12 ;  /* 0x0009c00c01007387 */ /* 0x000fe80000100a00 */
[----:B------:R-:W-:Y:S01]  /*3420*/  STL [R1+0x968], R28 ;  /* 0x0009681c01007387 */ /* 0x000fe20000100800 */
[----:B-1-3--:R-:W-:-:S04]  /*3430*/  IADD3 R6, P0, R2, UR18, RZ ;  /* 0x0000001202067c10 */ /* 0x00afc8000ff1e0ff */
[----:B------:R-:W-:Y:S02]  /*3440*/  IADD3.X R7, R3, UR19, RZ, P0, !PT ;  /* 0x0000001303077c10 */ /* 0x000fe400087fe4ff */
[----:B------:R-:W3:Y:S04]  /*3450*/  LDL.64 R2, [R1+0x2f0] ;  /* 0x0002f00001027983 */ /* 0x000ee80000100a00 */
[----:B------:R4:W3:Y:S02]  /*3460*/  @P2 LDG.E.U16 R27, [R6.64] ;  /* 0x0000001e061b2981 */ /* 0x0008e4000c1e1500 */
[----:B----4-:R-:W-:-:S04]  /*3470*/  IADD3 R6, P0, R24, UR18, RZ ;  /* 0x0000001218067c10 */ /* 0x010fc8000ff1e0ff */
[----:B------:R-:W-:-:S05]  /*3480*/  IADD3.X R7, R25, UR19, RZ, P0, !PT ;  /* 0x0000001319077c10 */ /* 0x000fca00087fe4ff */
[----:B------:R3:W4:Y:S01]  /*3490*/  @P2 LDG.E.U16 R9, [R6.64] ;  /* 0x0000001e06092981 */ /* 0x000722000c1e1500 */
[----:B--2---:R-:W-:-:S04]  /*34a0*/  IADD3 R4, P1, R22, UR18, RZ ;  /* 0x0000001216047c10 */ /* 0x004fc8000ff3e0ff */
[----:B------:R-:W-:Y:S02]  /*34b0*/  IADD3.X R5, R23, UR19, RZ, P1, !PT ;  /* 0x0000001317057c10 */ /* 0x000fe40008ffe4ff */
[----:B------:R-:W2:Y:S04]  /*34c0*/  LDL.64 R22, [R1+0x2e8] ;  /* 0x0002e80001167983 */ /* 0x000ea80000100a00 */
[----:B------:R1:W2:Y:S02]  /*34d0*/  @P2 LDG.E.U16 R26, [R4.64] ;  /* 0x0000001e041a2981 */ /* 0x0002a4000c1e1500 */
[----:B-1----:R-:W-:-:S04]  /*34e0*/  IADD3 R4, P1, R14, UR18, RZ ;  /* 0x000000120e047c10 */ /* 0x002fc8000ff3e0ff */
[----:B------:R-:W-:-:S05]  /*34f0*/  IADD3.X R5, R15, UR19, RZ, P1, !PT ;  /* 0x000000130f057c10 */ /* 0x000fca0008ffe4ff */
[----:B------:R-:W4:Y:S01]  /*3500*/  @P2 LDG.E.U16 R8, [R4.64] ;  /* 0x0000001e04082981 */ /* 0x000f22000c1e1500 */
[----:B------:R-:W-:Y:S02]  /*3510*/  ISETP.GT.AND P0, PT, R0, 0x1, PT ;  /* 0x000000010000780c */ /* 0x000fe40003f04270 */
[----:B0-----:R-:W-:Y:S02]  /*3520*/  PRMT R20, RZ, 0x7610, R20 ;  /* 0x00007610ff147816 */ /* 0x001fe40000000014 */
[----:B------:R-:W-:Y:S02]  /*3530*/  PRMT R21, RZ, 0x7610, R21 ;  /* 0x00007610ff157816 */ /* 0x000fe40000000015 */
[----:B---3--:R-:W-:-:S04]  /*3540*/  IADD3 R6, P1, R2, UR18, RZ ;  /* 0x0000001202067c10 */ /* 0x008fc8000ff3e0ff */
[----:B------:R-:W-:-:S05]  /*3550*/  IADD3.X R7, R3, UR19, RZ, P1, !PT ;  /* 0x0000001303077c10 */ /* 0x000fca0008ffe4ff */
[----:B------:R0:W4:Y:S04]  /*3560*/  @P0 LDG.E.U16 R21, [R6.64] ;  /* 0x0000001e06150981 */ /* 0x000128000c1e1500 */
[----:B--2---:R-:W-:Y:S04]  /*3570*/  STL [R1+0x2dc], R26 ;  /* 0x0002dc1a01007387 */ /* 0x004fe80000100800 */
[----:B------:R1:W-:Y:S04]  /*3580*/  STL [R1+0x2d8], R27 ;  /* 0x0002d81b01007387 */ /* 0x0003e80000100800 */
[----:B------:R-:W2:Y:S04]  /*3590*/  LDL.64 R14, [R1+0x2f8] ;  /* 0x0002f800010e7983 */ /* 0x000ea80000100a00 */
[----:B------:R-:W2:Y:S04]  /*35a0*/  LDL.64 R24, [R1+0x310] ;  /* 0x0003100001187983 */ /* 0x000ea80000100a00 */
[----:B-1----:R-:W0:Y:S04]  /*35b0*/  LDL.64 R26, [R1+0x2e0] ;  /* 0x0002e000011a7983 */ /* 0x002e280000100a00 */
[----:B----4-:R1:W-:Y:S04]  /*35c0*/  STL [R1+0x2d4], R8 ;  /* 0x0002d40801007387 */ /* 0x0103e80000100800 */
[----:B------:R4:W-:Y:S04]  /*35d0*/  STL [R1+0x2d0], R9 ;  /* 0x0002d00901007387 */ /* 0x0009e80000100800 */
[----:B------:R-:W4:Y:S01]  /*35e0*/  LDL.64 R2, [R1+0x308] ;  /* 0x0003080001027983 */ /* 0x000f220000100a00 */
[----:B-1----:R-:W-:-:S04]  /*35f0*/  IADD3 R8, P2, R22, UR18, RZ ;  /* 0x0000001216087c10 */ /* 0x002fc8000ff5e0ff */
[----:B----4-:R-:W-:Y:S02]  /*3600*/  IADD3.X R9, R23, UR19, RZ, P2, !PT ;  /* 0x0000001317097c10 */ /* 0x010fe400097fe4ff */
[----:B------:R-:W4:Y:S04]  /*3610*/  LDL.LU.64 R22, [R1+0xb10] ;  /* 0x000b100001167983 */ /* 0x000f280000300a00 */
[----:B------:R-:W4:Y:S01]  /*3620*/  @P0 LDG.E.U16 R20, [R8.64] ;  /* 0x0000001e08140981 */ /* 0x000f22000c1e1500 */
[----:B0-----:R-:W-:Y:S01]  /*3630*/  IMAD.MOV.U32 R7, RZ, RZ, R27 ;  /* 0x000000ffff077224 */ /* 0x001fe200078e001b */
[----:B------:R-:W-:Y:S01]  /*3640*/  IADD3 R4, P1, R26, UR18, RZ ;  /* 0x000000121a047c10 */ /* 0x000fe2000ff3e0ff */
[----:B------:R-:W-:Y:S02]  /*3650*/  IMAD.MOV.U32 R6, RZ, RZ, R26 ;  /* 0x000000ffff067224 */ /* 0x000fe400078e001a */
[----:B------:R-:W3:Y:S01]  /*3660*/  LDL.LU.64 R26, [R1+0xb08] ;  /* 0x000b0800011a7983 */ /* 0x000ee20000300a00 */
[----:B------:R-:W-:-:S02]  /*3670*/  IADD3.X R5, R7, UR19, RZ, P1, !PT ;  /* 0x0000001307057c10 */ /* 0x000fc40008ffe4ff */
[----:B--2---:R-:W-:Y:S02]  /*3680*/  IADD3 R6, P3, R14, UR18, RZ ;  /* 0x000000120e067c10 */ /* 0x004fe4000ff7e0ff */
[----:B----4-:R-:W-:Y:S01]  /*3690*/  PRMT R23, RZ, 0x7610, R23 ;  /* 0x00007610ff177816 */ /* 0x010fe20000000017 */
[----:B------:R-:W-:Y:S05]  /*36a0*/  STL [R1+0x2cc], R20 ;  /* 0x0002cc1401007387 */ /* 0x000fea0000100800 */
[----:B------:R0:W2:Y:S01]  /*36b0*/  @P0 LDG.E.U16 R23, [R4.64] ;  /* 0x0000001e04170981 */ /* 0x0000a2000c1e1500 */
[----:B------:R-:W-:-:S03]  /*36c0*/  PRMT R22, RZ, 0x7610, R22 ;  /* 0x00007610ff167816 */ /* 0x000fc60000000016 */
[----:B------:R1:W-:Y:S01]  /*36d0*/  STL [R1+0x2c8], R21 ;  /* 0x0002c81501007387 */ /* 0x0003e20000100800 */
[----:B0-----:R-:W-:Y:S02]  /*36e0*/  IMAD.MOV.U32 R5, RZ, RZ, R15 ;  /* 0x000000ffff057224 */ /* 0x001fe400078e000f */
[----:B------:R-:W-:Y:S02]  /*36f0*/  IMAD.MOV.U32 R4, RZ, RZ, R14 ;  /* 0x000000ffff047224 */ /* 0x000fe400078e000e */
[----:B------:R-:W4:Y:S01]  /*3700*/  LDL.64 R14, [R1+0x318] ;  /* 0x00031800010e7983 */ /* 0x000f220000100a00 */
[----:B------:R-:W-:-:S03]  /*3710*/  IADD3.X R7, R5, UR19, RZ, P3, !PT ;  /* 0x0000001305077c10 */ /* 0x000fc60009ffe4ff */
[----:B-1----:R-:W2:Y:S04]  /*3720*/  LDL.64 R20, [R1+0x300] ;  /* 0x0003000001147983 */ /* 0x002ea80000100a00 */
[----:B------:R2:W2:Y:S01]  /*3730*/  @P0 LDG.E.U16 R22, [R6.64] ;  /* 0x0000001e06160981 */ /* 0x0004a2000c1e1500 */
[----:B------:R-:W-:Y:S02]  /*3740*/  ISETP.GT.AND P1, PT, R0, 0x2, PT ;  /* 0x000000020000780c */ /* 0x000fe40003f24270 */
[----:B------:R-:W-:Y:S02]  /*3750*/  IADD3 R4, P3, R2, UR18, RZ ;  /* 0x0000001202047c10 */ /* 0x000fe4000ff7e0ff */
[----:B------:R-:W-:Y:S02]  /*3760*/  IADD3 R8, P2, R24, UR18, RZ ;  /* 0x0000001218087c10 */ /* 0x000fe4000ff5e0ff */
[----:B------:R-:W-:-:S02]  /*3770*/  IADD3.X R5, R3, UR19, RZ, P3, !PT ;  /* 0x0000001303057c10 */ /* 0x000fc40009ffe4ff */
[----:B------:R-:W-:Y:S02]  /*3780*/  IADD3.X R9, R25, UR19, RZ, P2, !PT ;  /* 0x0000001319097c10 */ /* 0x000fe400097fe4ff */
[----:B------:R-:W2:Y:S01]  /*3790*/  LDL.LU.64 R24, [R1+0xb00] ;  /* 0x000b000001187983 */ /* 0x000ea20000300a00 */
[----:B---3--:R-:W-:Y:S02]  /*37a0*/  PRMT R26, RZ, 0x7610, R26 ;  /* 0x00007610ff1a7816 */ /* 0x008fe4000000001a */
[----:B------:R-:W-:-:S04]  /*37b0*/  PRMT R27, RZ, 0x7610, R27 ;  /* 0x00007610ff1b7816 */ /* 0x000fc8000000001b */
[----:B------:R4:W3:Y:S04]  /*37c0*/  @P1 LDG.E.U16 R26, [R4.64] ;  /* 0x0000001e041a1981 */ /* 0x0008e8000c1e1500 */
[----:B------:R0:W3:Y:S02]  /*37d0*/  @P1 LDG.E.U16 R27, [R8.64] ;  /* 0x0000001e081b1981 */ /* 0x0000e4000c1e1500 */
[----:B0-----:R-:W-:Y:S02]  /*37e0*/  PRMT R8, RZ, 0x7610, R8 ;  /* 0x00007610ff087816 */ /* 0x001fe40000000008 */
[----:B------:R-:W-:Y:S02]  /*37f0*/  PRMT R9, RZ, 0x7610, R9 ;  /* 0x00007610ff097816 */ /* 0x000fe40000000009 */
[----:B----4-:R-:W-:-:S02]  /*3800*/  IADD3 R4, P2, R14, UR18, RZ ;  /* 0x000000120e047c10 */ /* 0x010fc4000ff5e0ff */
[----:B--2---:R-:W-:Y:S02]  /*3810*/  IADD3 R6, P0, R20, UR18, RZ ;  /* 0x0000001214067c10 */ /* 0x004fe4000ff1e0ff */
[----:B------:R-:W-:Y:S01]  /*3820*/  IADD3.X R5, R15, UR19, RZ, P2, !PT ;  /* 0x000000130f057c10 */ /* 0x000fe200097fe4ff */
[----:B------:R-:W-:Y:S01]  /*3830*/  STL [R1+0x2c0], R22 ;  /* 0x0002c01601007387 */ /* 0x000fe20000100800 */
[----:B------:R-:W-:-:S03]  /*3840*/  IADD3.X R7, R21, UR19, RZ, P0, !PT ;  /* 0x0000001315077c10 */ /* 0x000fc600087fe4ff */
[----:B------:R0:W-:Y:S04]  /*3850*/  STL [R1+0x2c4], R23 ;  /* 0x0002c41701007387 */ /* 0x0001e80000100800 */
[----:B------:R-:W2:Y:S04]  /*3860*/  @P1 LDG.E.U16 R8, [R4.64] ;  /* 0x0000001e04081981 */ /* 0x000ea8000c1e1500 */
[----:B------:R-:W4:Y:S04]  /*3870*/  LDL.64 R2, [R1+0x328] ;  /* 0x0003280001027983 */ /* 0x000f280000100a00 */
[----:B0-----:R-:W4:Y:S04]  /*3880*/  LDL.64 R22, [R1+0x330] ;  /* 0x0003300001167983 */ /* 0x001f280000100a00 */
[----:B------:R4:W4:Y:S01]  /*3890*/  @P1 LDG.E.U16 R9, [R6.64] ;  /* 0x0000001e06091981 */ /* 0x000922000c1e1500 */
[----:B------:R-:W-:-:S02]  /*38a0*/  ISETP.GT.AND P0, PT, R0, 0x3, PT ;  /* 0x000000030000780c */ /* 0x000fc40003f04270 */
[----:B------:R-:W-:Y:S02]  /*38b0*/  PRMT R24, RZ, 0x7610, R24 ;  /* 0x00007610ff187816 */ /* 0x000fe40000000018 */
[----:B------:R-:W-:Y:S01]  /*38c0*/  PRMT R25, RZ, 0x7610, R25 ;  /* 0x00007610ff197816 */ /* 0x000fe20000000019 */
[----:B---3--:R-:W-:Y:S04]  /*38d0*/  STL [R1+0x2b8], R26 ;  /* 0x0002b81a01007387 */ /* 0x008fe80000100800 */
[----:B------:R0:W-:Y:S04]  /*38e0*/  STL [R1+0x2bc], R27 ;  /* 0x0002bc1b01007387 */ /* 0x0001e80000100800 */
[----:B------:R-:W3:Y:S04]  /*38f0*/  LDL.64 R14, [R1+0x338] ;  /* 0x00033800010e7983 */ /* 0x000ee80000100a00 */
[----:B------:R-:W3:Y:S04]  /*3900*/  LDL.64 R20, [R1+0x350] ;  /* 0x0003500001147983 */ /* 0x000ee80000100a00 */
[----:B0-----:R-:W3:Y:S04]  /*3910*/  LDL.64 R26, [R1+0x320] ;  /* 0x00032000011a7983 */ /* 0x001ee80000100a00 */
[----:B--2---:R0:W-:Y:S01]  /*3920*/  STL [R1+0x2b0], R8 ;  /* 0x0002b00801007387 */ /* 0x0041e20000100800 */
[----:B----4-:R-:W-:-:S02]  /*3930*/  IADD3 R6, P2, R22, UR18, RZ ;  /* 0x0000001216067c10 */ /* 0x010fc4000ff5e0ff */
[----:B0-----:R-:W-:Y:S01]  /*3940*/  IADD3 R8, P1, R2, UR18, RZ ;  /* 0x0000001202087c10 */ /* 0x001fe2000ff3e0ff */
[----:B------:R0:W-:Y:S01]  /*3950*/  STL [R1+0x2b4], R9 ;  /* 0x0002b40901007387 */ /* 0x0001e20000100800 */
[----:B------:R-:W-:-:S03]  /*3960*/  IADD3.X R7, R23, UR19, RZ, P2, !PT ;  /* 0x0000001317077c10 */ /* 0x000fc600097fe4ff */
[----:B------:R-:W2:Y:S04]  /*3970*/  LDL.64 R22, [R1+0x348] ;  /* 0x0003480001167983 */ /* 0x000ea80000100a00 */
[----:B------:R3:W4:Y:S01]  /*3980*/  @P0 LDG.E.U16 R25, [R6.64] ;  /* 0x0000001e06190981 */ /* 0x000722000c1e1500 */
[----:B0-----:R-:W-:-:S03]  /*3990*/  IADD3.X R9, R3, UR19, RZ, P1, !PT ;  /* 0x0000001303097c10 */ /* 0x001fc60008ffe4ff */
[----:B------:R-:W2:Y:S04]  /*39a0*/  LDL.LU.64 R2, [R1+0xaf8] ;  /* 0x000af80001027983 */ /* 0x000ea80000300a00 */
[----:B------:R-:W4:Y:S01]  /*39b0*/  @P0 LDG.E.U16 R24, [R8.64] ;  /* 0x0000001e08180981 */ /* 0x000f22000c1e1500 */
[----:B---3--:R-:W-:Y:S01]  /*39c0*/  IMAD.MOV.U32 R7, RZ, RZ, R27 ;  /* 0x000000ffff077224 */ /* 0x008fe200078e001b */
[----:B------:R-:W-:Y:S01]  /*39d0*/  IADD3 R4, P2, R26, UR18, RZ ;  /* 0x000000121a047c10 */ /* 0x000fe2000ff5e0ff */
[----:B------:R-:W-:Y:S02]  /*39e0*/  IMAD.MOV.U32 R6, RZ, RZ, R26 ;  /* 0x000000ffff067224 */ /* 0x000fe400078e001a */
[----:B------:R-:W3:Y:S01]  /*39f0*/  LDL.LU.64 R26, [R1+0xaf0] ;  /* 0x000af000011a7983 */ /* 0x000ee20000300a00 */
[----:B------:R-:W-:-:S02]  /*3a00*/  IADD3.X R5, R7, UR19, RZ, P2, !PT ;  /* 0x0000001307057c10 */ /* 0x000fc400097fe4ff */
[----:B------:R-:W-:Y:S02]  /*3a10*/  IADD3 R6, P3, R14, UR18, RZ ;  /* 0x000000120e067c10 */ /* 0x000fe4000ff7e0ff */
[----:B--2---:R-:W-:Y:S01]  /*3a20*/  PRMT R3, RZ, 0x7610, R3 ;  /* 0x00007610ff037816 */ /* 0x004fe20000000003 */
[----:B----4-:R-:W-:Y:S05]  /*3a30*/  STL [R1+0x2ac], R24 ;  /* 0x0002ac1801007387 */ /* 0x010fea0000100800 */
        /* <DEDUP_REMOVED lines=354> */
[----:B---3--:R-:W-:-:S02]  /*5060*/  PRMT R26, RZ, 0x7610, R26 ;  /* 0x00007610ff1a7816 */ /* 0x008fc4000000001a */
[----:B------:R-:W-:Y:S02]  /*5070*/  IADD3.X R5, R23, UR19, RZ, P3, !PT ;  /* 0x0000001317057c10 */ /* 0x000fe40009ffe4ff */
[----:B------:R-:W-:Y:S02]  /*5080*/  PRMT R27, RZ, 0x7610, R27 ;  /* 0x00007610ff1b7816 */ /* 0x000fe4000000001b */
[----:B------:R-:W-:Y:S01]  /*5090*/  IADD3.X R9, R21, UR19, RZ, P2, !PT ;  /* 0x0000001315097c10 */ /* 0x000fe200097fe4ff */
[----:B------:R4:W3:Y:S04]  /*50a0*/  @P1 LDG.E.U16 R26, [R4.64] ;  /* 0x0000001e041a1981 */ /* 0x0008e8000c1e1500 */
[----:B------:R0:W3:Y:S04]  /*50b0*/  @P1 LDG.E.U16 R27, [R8.64] ;  /* 0x0000001e081b1981 */ /* 0x0000e8000c1e1500 */
[----:B------:R-:W3:Y:S01]  /*50c0*/  LDL.LU.64 R20, [R1+0xa58] ;  /* 0x000a580001147983 */ /* 0x000ee20000300a00 */
[----:B0-----:R-:W-:-:S02]  /*50d0*/  PRMT R8, RZ, 0x7610, R8 ;  /* 0x00007610ff087816 */ /* 0x001fc40000000008 */
[----:B------:R-:W-:Y:S02]  /*50e0*/  PRMT R9, RZ, 0x7610, R9 ;  /* 0x00007610ff097816 */ /* 0x000fe40000000009 */
[----:B----4-:R-:W-:Y:S02]  /*50f0*/  IADD3 R4, P2, R14, UR18, RZ ;  /* 0x000000120e047c10 */ /* 0x010fe4000ff5e0ff */
        /* <DEDUP_REMOVED lines=8> */
[----:B------:R4:W4:Y:S04]  /*5180*/  @P1 LDG.E.U16 R9, [R6.64] ;  /* 0x0000001e06091981 */ /* 0x000928000c1e1500 */
[----:B---3--:R-:W-:Y:S01]  /*5190*/  STL [R1+0x1d8], R26 ;  /* 0x0001d81a01007387 */ /* 0x008fe20000100800 */
[----:B------:R-:W-:-:S03]  /*51a0*/  ISETP.GT.AND P0, PT, R0, 0x11, PT ;  /* 0x000000110000780c */ /* 0x000fc60003f04270 */
[----:B------:R0:W-:Y:S04]  /*51b0*/  STL [R1+0x1dc], R27 ;  /* 0x0001dc1b01007387 */ /* 0x0001e80000100800 */
[----:B------:R-:W3:Y:S04]  /*51c0*/  LDL.64 R14, [R1+0x4f8] ;  /* 0x0004f800010e7983 */ /* 0x000ee80000100a00 */
[----:B------:R-:W3:Y:S04]  /*51d0*/  LDL.64 R24, [R1+0x510] ;  /* 0x0005100001187983 */ /* 0x000ee80000100a00 */
[----:B0-----:R-:W3:Y:S01]  /*51e0*/  LDL.64 R26, [R1+0x4e0] ;  /* 0x0004e000011a7983 */ /* 0x001ee20000100a00 */
[----:B------:R-:W-:-:S02]  /*51f0*/  PRMT R20, RZ, 0x7610, R20 ;  /* 0x00007610ff147816 */ /* 0x000fc40000000014 */
[----:B------:R-:W-:Y:S01]  /*5200*/  PRMT R21, RZ, 0x7610, R21 ;  /* 0x00007610ff157816 */ /* 0x000fe20000000015 */
[----:B--2---:R0:W-:Y:S01]  /*5210*/  STL [R1+0x1d0], R8 ;  /* 0x0001d00801007387 */ /* 0x0041e20000100800 */
[----:B----4-:R-:W-:Y:S02]  /*5220*/  IADD3 R6, P2, R2, UR18, RZ ;  /* 0x0000001202067c10 */ /* 0x010fe4000ff5e0ff */
        /* <DEDUP_REMOVED lines=104> */
[----:B---3--:R-:W-:Y:S04]  /*58b0*/  STL [R1+0x138], R26 ;  /* 0x0001381a01007387 */ /* 0x008fe80000100800 */
[----:B------:R0:W-:Y:S04]  /*58c0*/  STL [R1+0x13c], R27 ;  /* 0x00013c1b01007387 */ /* 0x0001e80000100800 */
[----:B------:R-:W3:Y:S04]  /*58d0*/  LDL.64 R24, [R1+0x578] ;  /* 0x0005780001187983 */ /* 0x000ee80000100a00 */
[----:B------:R-:W3:Y:S04]  /*58e0*/  LDL.64 R20, [R1+0x590] ;  /* 0x0005900001147983 */ /* 0x000ee80000100a00 */
[----:B0-----:R-:W3:Y:S01]  /*58f0*/  LDL.64 R26, [R1+0x560] ;  /* 0x00056000011a7983 */ /* 0x001ee20000100a00 */
[----:B------:R-:W-:-:S02]  /*5900*/  ISETP.GT.AND P0, PT, R0, 0x15, PT ;  /* 0x000000150000780c */ /* 0x000fc40003f04270 */
[----:B------:R-:W-:Y:S02]  /*5910*/  PRMT R14, RZ, 0x7610, R14 ;  /* 0x00007610ff0e7816 */ /* 0x000fe4000000000e */
        /* <DEDUP_REMOVED lines=10> */
[----:B------:R0:W4:Y:S01]  /*59c0*/  @P0 LDG.E.U16 R14, [R8.64] ;  /* 0x0000001e080e0981 */ /* 0x000122000c1e1500 */
[----:B---3--:R-:W-:Y:S01]  /*59d0*/  IMAD.MOV.U32 R7, RZ, RZ, R27 ;  /* 0x000000ffff077224 */ /* 0x008fe200078e001b */
[----:B------:R-:W-:-:S04]  /*59e0*/  IADD3 R4, P2, R26, UR18, RZ ;  /* 0x000000121a047c10 */ /* 0x000fc8000ff5e0ff */
[----:B------:R-:W-:Y:S01]  /*59f0*/  IADD3.X R5, R7, UR19, RZ, P2, !PT ;  /* 0x0000001307057c10 */ /* 0x000fe200097fe4ff */
[----:B------:R-:W-:Y:S01]  /*5a00*/  IMAD.MOV.U32 R6, RZ, RZ, R26 ;  /* 0x000000ffff067224 */ /* 0x000fe200078e001a */
[----:B------:R-:W-:Y:S01]  /*5a10*/  IADD3 R6, P3, R24, UR18, RZ ;  /* 0x0000001218067c10 */ /* 0x000fe2000ff7e0ff */
[----:B------:R-:W3:Y:S01]  /*5a20*/  LDL.LU R26, [R1+0xa18] ;  /* 0x000a1800011a7983 */ /* 0x000ee20000300800 */
[----:B0-----:R-:W-:-:S04]  /*5a30*/  IADD3 R8, P2, R20, UR18, RZ ;  /* 0x0000001214087c10 */ /* 0x001fc8000ff5e0ff */
[----:B------:R-:W-:Y:S02]  /*5a40*/  IADD3.X R9, R21, UR19, RZ, P2, !PT ;  /* 0x0000001315097c10 */ /* 0x000fe400097fe4ff */
[----:B--2---:R-:W-:-:S06]  /*5a50*/  PRMT R23, RZ, 0x7610, R23 ;  /* 0x00007610ff177816 */ /* 0x004fcc0000000017 */
[----:B------:R0:W2:Y:S01]  /*5a60*/  @P0 LDG.E.U16 R23, [R4.64] ;  /* 0x0000001e04170981 */ /* 0x0000a2000c1e1500 */
[----:B------:R-:W-:Y:S01]  /*5a70*/  PRMT R22, RZ, 0x7610, R22 ;  /* 0x00007610ff167816 */ /* 0x000fe20000000016 */
[----:B0-----:R-:W-:-:S05]  /*5a80*/  IMAD.MOV.U32 R5, RZ, RZ, R25 ;  /* 0x000000ffff057224 */ /* 0x001fca00078e0019 */
[----:B------:R-:W-:-:S05]  /*5a90*/  IADD3.X R7, R5, UR19, RZ, P3, !PT ;  /* 0x0000001305077c10 */ /* 0x000fca0009ffe4ff */
[----:B------:R-:W2:Y:S01]  /*5aa0*/  @P0 LDG.E.U16 R22, [R6.64] ;  /* 0x0000001e06160981 */ /* 0x000ea2000c1e1500 */
[----:B------:R-:W-:-:S03]  /*5ab0*/  IMAD.MOV.U32 R4, RZ, RZ, R24 ;  /* 0x000000ffff047224 */ /* 0x000fc600078e0018 */
[----:B----4-:R-:W-:Y:S04]  /*5ac0*/  STL [R1+0x8c], R14 ;  /* 0x00008c0e01007387 */ /* 0x010fe80000100800 */
[----:B------:R0:W-:Y:S04]  /*5ad0*/  STL [R1+0x88], R15 ;  /* 0x0000880f01007387 */ /* 0x0001e80000100800 */
[----:B------:R-:W4:Y:S04]  /*5ae0*/  LDL.64 R24, [R1+0x598] ;  /* 0x0005980001187983 */ /* 0x000f280000100a00 */
[----:B0-----:R-:W4:Y:S04]  /*5af0*/  LDL.64 R14, [R1+0x580] ;  /* 0x00058000010e7983 */ /* 0x001f280000100a00 */
[----:B------:R-:W4:Y:S01]  /*5b00*/  LDL.LU.64 R20, [R1+0xa10] ;  /* 0x000a100001147983 */ /* 0x000f220000300a00 */
[----:B------:R-:W-:-:S02]  /*5b10*/  ISETP.GT.AND P1, PT, R0, 0x16, PT ;  /* 0x000000160000780c */ /* 0x000fc40003f24270 */
[----:B---3--:R-:W-:Y:S02]  /*5b20*/  PRMT R26, RZ, 0x7610, R26 ;  /* 0x00007610ff1a7816 */ /* 0x008fe4000000001a */
[----:B------:R-:W-:-:S04]  /*5b30*/  IADD3 R4, P3, R2, UR18, RZ ;  /* 0x0000001202047c10 */ /* 0x000fc8000ff7e0ff */
[----:B------:R-:W-:-:S05]  /*5b40*/  IADD3.X R5, R3, UR19, RZ, P3, !PT ;  /* 0x0000001303057c10 */ /* 0x000fca0009ffe4ff */
[----:B------:R0:W3:Y:S02]  /*5b50*/  @P1 LDG.E.U16 R26, [R8.64] ;  /* 0x0000001e081a1981 */ /* 0x0000e4000c1e1500 */
[----:B0-----:R-:W-:Y:S02]  /*5b60*/  PRMT R8, RZ, 0x7610, R8 ;  /* 0x00007610ff087816 */ /* 0x001fe40000000008 */
[----:B--2---:R-:W-:Y:S04]  /*5b70*/  STL [R1+0x80], R22 ;  /* 0x0000801601007387 */ /* 0x004fe80000100800 */
[----:B------:R0:W-:Y:S04]  /*5b80*/  STL [R1+0x84], R23 ;  /* 0x0000841701007387 */ /* 0x0001e80000100800 */
[----:B------:R-:W2:Y:S04]  /*5b90*/  LDL.64 R2, [R1+0x5a8] ;  /* 0x0005a80001027983 */ /* 0x000ea80000100a00 */
[----:B0-----:R-:W2:Y:S01]  /*5ba0*/  LDL.64 R22, [R1+0x5b0] ;  /* 0x0005b00001167983 */ /* 0x001ea20000100a00 */
[----:B----4-:R-:W-:-:S02]  /*5bb0*/  IADD3 R6, P0, R14, UR18, RZ ;  /* 0x000000120e067c10 */ /* 0x010fc4000ff1e0ff */
[----:B------:R-:W-:Y:S02]  /*5bc0*/  PRMT R21, RZ, 0x7610, R21 ;  /* 0x00007610ff157816 */ /* 0x000fe40000000015 */
[----:B------:R-:W-:Y:S02]  /*5bd0*/  PRMT R20, RZ, 0x7610, R20 ;  /* 0x00007610ff147816 */ /* 0x000fe40000000014 */
[----:B------:R-:W-:Y:S02]  /*5be0*/  IADD3.X R7, R15, UR19, RZ, P0, !PT ;  /* 0x000000130f077c10 */ /* 0x000fe400087fe4ff */
[----:B------:R0:W4:Y:S04]  /*5bf0*/  @P1 LDG.E.U16 R21, [R4.64] ;  /* 0x0000001e04151981 */ /* 0x000128000c1e1500 */
[----:B------:R2:W4:Y:S01]  /*5c00*/  @P1 LDG.E.U16 R20, [R6.64] ;  /* 0x0000001e06141981 */ /* 0x000522000c1e1500 */
[----:B0-----:R-:W-:-:S04]  /*5c10*/  IADD3 R4, P2, R24, UR18, RZ ;  /* 0x0000001218047c10 */ /* 0x001fc8000ff5e0ff */
[----:B------:R-:W-:-:S05]  /*5c20*/  IADD3.X R5, R25, UR19, RZ, P2, !PT ;  /* 0x0000001319057c10 */ /* 0x000fca00097fe4ff */
[----:B------:R0:W4:Y:S01]  /*5c30*/  @P1 LDG.E.U16 R8, [R4.64] ;  /* 0x0000001e04081981 */ /* 0x000122000c1e1500 */
[----:B------:R-:W-:Y:S02]  /*5c40*/  ISETP.GT.AND P0, PT, R0, 0x17, PT ;  /* 0x000000170000780c */ /* 0x000fe40003f04270 */
[----:B------:R-:W-:Y:S01]  /*5c50*/  PRMT R9, RZ, 0x7610, R9 ;  /* 0x00007610ff097816 */ /* 0x000fe20000000009 */
[----:B---3--:R1:W-:Y:S04]  /*5c60*/  STL [R1+0x7c], R26 ;  /* 0x00007c1a01007387 */ /* 0x0083e80000100800 */
[----:B0-----:R-:W-:Y:S01]  /*5c70*/  IMAD.MOV.U32 R5, RZ, RZ, R9 ;  /* 0x000000ffff057224 */ /* 0x001fe200078e0009 */
[----:B-1----:R-:W3:Y:S04]  /*5c80*/  LDL.64 R26, [R1+0x5a0] ;  /* 0x0005a000011a7983 */ /* 0x002ee80000100a00 */
[----:B------:R-:W3:Y:S04]  /*5c90*/  LDL.LU.64 R14, [R1+0xa08] ;  /* 0x000a0800010e7983 */ /* 0x000ee80000300a00 */
[----:B------:R-:W3:Y:S01]  /*5ca0*/  LDL.64 R24, [R1+0x5b8] ;  /* 0x0005b80001187983 */ /* 0x000ee20000100a00 */
[----:B------:R-:W-:-:S02]  /*5cb0*/  PRMT R17, RZ, 0x7610, R17 ;  /* 0x00007610ff117816 */ /* 0x000fc40000000011 */
[----:B--2---:R-:W-:-:S04]  /*5cc0*/  IADD3 R6, P2, R22, UR18, RZ ;  /* 0x0000001216067c10 */ /* 0x004fc8000ff5e0ff */
[----:B------:R-:W-:-:S05]  /*5cd0*/  IADD3.X R7, R23, UR19, RZ, P2, !PT ;  /* 0x0000001317077c10 */ /* 0x000fca00097fe4ff */
[----:B------:R-:W2:Y:S04]  /*5ce0*/  @P0 LDG.E.U16 R5, [R6.64] ;  /* 0x0000001e06050981 */ /* 0x000ea8000c1e1500 */
[----:B----4-:R-:W-:Y:S04]  /*5cf0*/  STL [R1+0x74], R20 ;  /* 0x0000741401007387 */ /* 0x010fe80000100800 */
[----:B------:R0:W-:Y:S04]  /*5d00*/  STL [R1+0x78], R21 ;  /* 0x0000781501007387 */ /* 0x0001e80000100800 */
[----:B0-----:R-:W4:Y:S04]  /*5d10*/  LDL.64 R20, [R1+0x5d0] ;  /* 0x0005d00001147983 */ /* 0x001f280000100a00 */
[----:B------:R0:W-:Y:S04]  /*5d20*/  STL [R1+0x70], R8 ;  /* 0x0000700801007387 */ /* 0x0001e80000100800 */
[----:B------:R-:W4:Y:S01]  /*5d30*/  LDL.64 R22, [R1+0x5c8] ;  /* 0x0005c80001167983 */ /* 0x000f220000100a00 */
[----:B0-----:R-:W-:-:S03]  /*5d40*/  IADD3 R8, P1, R2, UR18, RZ ;  /* 0x0000001202087c10 */ /* 0x001fc6000ff3e0ff */
[----:B------:R0:W-:Y:S02]  /*5d50*/  STL.S16 [R1+0x68], R9 ;  /* 0x0000680901007387 */ /* 0x0001e40000100600 */
[----:B0-----:R-:W-:Y:S02]  /*5d60*/  IADD3.X R9, R3, UR19, RZ, P1, !PT ;  /* 0x0000001303097c10 */ /* 0x001fe40008ffe4ff */
[----:B------:R-:W-:Y:S01]  /*5d70*/  PRMT R16, RZ, 0x7610, R16 ;  /* 0x00007610ff107816 */ /* 0x000fe20000000010 */
[----:B------:R-:W4:Y:S04]  /*5d80*/  LDL.LU.64 R2, [R1+0xa00] ;  /* 0x000a000001027983 */ /* 0x000f280000300a00 */
[----:B------:R0:W4:Y:S01]  /*5d90*/  @P0 LDG.E.U16 R17, [R8.64] ;  /* 0x0000001e08110981 */ /* 0x000122000c1e1500 */
[----:B---3--:R-:W-:Y:S01]  /*5da0*/  IADD3 R4, P2, R26, UR18, RZ ;  /* 0x000000121a047c10 */ /* 0x008fe2000ff5e0ff */
[----:B0-----:R-:W-:-:S02]  /*5db0*/  IMAD.MOV.U32 R9, RZ, RZ, R16 ;  /* 0x000000ffff097224 */ /* 0x001fc400078e0010 */
[----:B--2---:R0:W-:Y:S02]  /*5dc0*/  @P0 STL [R1+0x68], R5 ;  /* 0x0000680501000387 */ /* 0x0041e40000100800 */
[----:B0-----:R-:W-:Y:S02]  /*5dd0*/  IADD3.X R5, R27, UR19, RZ, P2, !PT ;  /* 0x000000131b057c10 */ /* 0x001fe400097fe4ff */
[----:B------:R-:W2:Y:S04]  /*5de0*/  LDL.LU.64 R26, [R1+0x9f8] ;  /* 0x0009f800011a7983 */ /* 0x000ea80000300a00 */
[----:B------:R0:W3:Y:S04]  /*5df0*/  @P0 LDG.E.U16 R9, [R4.64] ;  /* 0x0000001e04090981 */ /* 0x0000e8000c1e1500 */
[----:B------:R-:W-:Y:S04]  /*5e00*/  STL.S16 [R1+0x64], R16 ;  /* 0x0000641001007387 */ /* 0x000fe80000100600 */
[----:B----4-:R1:W-:Y:S04]  /*5e10*/  STL [R1+0x6c], R17 ;  /* 0x00006c1101007387 */ /* 0x0103e80000100800 */
[----:B-1----:R-:W4:Y:S01]  /*5e20*/  LDL.64 R16, [R1+0x5c0] ;  /* 0x0005c00001107983 */ /* 0x002f220000100a00 */
[----:B------:R-:W-:-:S02]  /*5e30*/  IADD3 R6, P3, R24, UR18, RZ ;  /* 0x0000001218067c10 */ /* 0x000fc4000ff7e0ff */
[----:B------:R-:W-:Y:S02]  /*5e40*/  ISETP.GT.AND P1, PT, R0, 0x18, PT ;  /* 0x000000180000780c */ /* 0x000fe40003f24270 */
[----:B------:R-:W-:Y:S02]  /*5e50*/  IADD3.X R7, R25, UR19, RZ, P3, !PT ;  /* 0x0000001319077c10 */ /* 0x000fe40009ffe4ff */
[----:B0-----:R-:W-:Y:S02]  /*5e60*/  IADD3 R4, P3, R22, UR18, RZ ;  /* 0x0000001216047c10 */ /* 0x001fe4000ff7e0ff */
[----:B------:R-:W-:Y:S02]  /*5e70*/  IADD3 R8, P2, R20, UR18, RZ ;  /* 0x0000001214087c10 */ /* 0x000fe4000ff5e0ff */
[----:B------:R-:W-:Y:S02]  /*5e80*/  PRMT R28, RZ, 0x7610, R28 ;  /* 0x00007610ff1c7816 */ /* 0x000fe4000000001c */
[----:B------:R-:W-:-:S02]  /*5e90*/  PRMT R18, RZ, 0x7610, R18 ;  /* 0x00007610ff127816 */ /* 0x000fc40000000012 */
[----:B------:R-:W-:Y:S02]  /*5ea0*/  PRMT R19, RZ, 0x7610, R19 ;  /* 0x00007610ff137816 */ /* 0x000fe40000000013 */
[----:B------:R-:W-:Y:S01]  /*5eb0*/  IADD3.X R5, R23, UR19, RZ, P3, !PT ;  /* 0x0000001317057c10 */ /* 0x000fe20009ffe4ff */
[----:B------:R4:W2:Y:S04]  /*5ec0*/  @P0 LDG.E.U16 R28, [R6.64] ;  /* 0x0000001e061c0981 */ /* 0x0008a8000c1e1500 */
[----:B------:R0:W2:Y:S04]  /*5ed0*/  @P1 LDG.E.U16 R18, [R4.64] ;  /* 0x0000001e04121981 */ /* 0x0000a8000c1e1500 */
[----:B---3--:R1:W-:Y:S04]  /*5ee0*/  @P0 STL [R1+0x64], R9 ;  /* 0x0000640901000387 */ /* 0x0083e80000100800 */
[----:B------:R-:W3:Y:S01]  /*5ef0*/  LDL.64 R24, [R1+0x5d8] ;  /* 0x0005d80001187983 */ /* 0x000ee20000100a00 */
[----:B-1----:R-:W-:-:S03]  /*5f00*/  IADD3.X R9, R21, UR19, RZ, P2, !PT ;  /* 0x0000001315097c10 */ /* 0x002fc600097fe4ff */
[----:B------:R-:W3:Y:S04]  /*5f10*/  LDL.64 R20, [R1+0x5f0] ;  /* 0x0005f00001147983 */ /* 0x000ee80000100a00 */
[----:B------:R1:W3:Y:S02]  /*5f20*/  @P1 LDG.E.U16 R19, [R8.64] ;  /* 0x0000001e08131981 */ /* 0x0002e4000c1e1500 */
[----:B-1----:R-:W-:-:S05]  /*5f30*/  PRMT R9, RZ, 0x7610, R9 ;  /* 0x00007610ff097816 */ /* 0x002fca0000000009 */
[----:B0-----:R-:W-:Y:S01]  /*5f40*/  IMAD.MOV.U32 R5, RZ, RZ, R9 ;  /* 0x000000ffff057224 */ /* 0x001fe200078e0009 */
[----:B----4-:R-:W-:-:S04]  /*5f50*/  IADD3 R6, P2, R16, UR18, RZ ;  /* 0x0000001210067c10 */ /* 0x010fc8000ff5e0ff */
[----:B------:R-:W-:-:S05]  /*5f60*/  IADD3.X R7, R17, UR19, RZ, P2, !PT ;  /* 0x0000001311077c10 */ /* 0x000fca00097fe4ff */
[----:B------:R-:W4:Y:S04]  /*5f70*/  @P1 LDG.E.U16 R5, [R6.64] ;  /* 0x0000001e06051981 */ /* 0x000f28000c1e1500 */
[----:B--2---:R-:W-:Y:S04]  /*5f80*/  STL [R1+0x96c], R28 ;  /* 0x00096c1c01007387 */ /* 0x004fe80000100800 */
[----:B------:R-:W2:Y:S04]  /*5f90*/  LDL.64 R22, [R1+0x5e8] ;  /* 0x0005e80001167983 */ /* 0x000ea80000100a00 */
[----:B------:R-:W-:Y:S04]  /*5fa0*/  STL [R1+0x58], R18 ;  /* 0x0000581201007387 */ /* 0x000fe80000100800 */
[----:B---3--:R0:W-:Y:S01]  /*5fb0*/  STL [R1+0x5c], R19 ;  /* 0x00005c1301007387 */ /* 0x0081e20000100800 */
[----:B------:R-:W-:-:S02]  /*5fc0*/  IADD3 R8, P3, R24, UR18, RZ ;  /* 0x0000001218087c10 */ /* 0x000fc4000ff7e0ff */
[----:B------:R-:W-:Y:S01]  /*5fd0*/  IADD3 R4, P2, R20, UR18, RZ ;  /* 0x0000001214047c10 */ /* 0x000fe2000ff5e0ff */
[----:B------:R-:W3:Y:S04]  /*5fe0*/  LDL.64 R16, [R1+0x5f8] ;  /* 0x0005f80001107983 */ /* 0x000ee80000100a00 */
[----:B0-----:R-:W3:Y:S04]  /*5ff0*/  LDL.64 R18, [R1+0x5e0] ;  /* 0x0005e00001127983 */ /* 0x001ee80000100a00 */
[----:B------:R0:W-:Y:S02]  /*6000*/  STL.S16 [R1+0x54], R9 ;  /* 0x0000540901007387 */ /* 0x0001e40000100600 */
[----:B0-----:R-:W-:-:S02]  /*6010*/  IADD3.X R9, R25, UR19, RZ, P3, !PT ;  /* 0x0000001319097c10 */ /* 0x001fc40009ffe4ff */
[----:B------:R-:W3:Y:S04]  /*6020*/  LDL.LU.64 R24, [R1+0x9f0] ;  /* 0x0009f00001187983 */ /* 0x000ee80000300a00 */
[----:B----4-:R0:W-:Y:S02]  /*6030*/  @P1 STL [R1+0x54], R5 ;  /* 0x0000540501001387 */ /* 0x0101e40000100800 */
[----:B0-----:R-:W-:Y:S02]  /*6040*/  IADD3.X R5, R21, UR19, RZ, P2, !PT ;  /* 0x0000001315057c10 */ /* 0x001fe400097fe4ff */
[----:B------:R-:W4:Y:S01]  /*6050*/  LDL.64 R20, [R1+0x610] ;  /* 0x0006100001147983 */ /* 0x000f220000100a00 */
[----:B------:R-:W-:Y:S02]  /*6060*/  ISETP.GT.AND P0, PT, R0, 0x19, PT ;  /* 0x000000190000780c */ /* 0x000fe40003f04270 */
[----:B------:R-:W-:-:S02]  /*6070*/  PRMT R15, RZ, 0x7610, R15 ;  /* 0x00007610ff0f7816 */ /* 0x000fc4000000000f */
[----:B------:R-:W-:-:S04]  /*6080*/  PRMT R13, RZ, 0x7610, R13 ;  /* 0x00007610ff0d7816 */ /* 0x000fc8000000000d */
[----:B------:R0:W4:Y:S01]  /*6090*/  @P1 LDG.E.U16 R15, [R8.64] ;  /* 0x0000001e080f1981 */ /* 0x000122000c1e1500 */
[----:B--2---:R-:W-:-:S04]  /*60a0*/  IADD3 R6, P1, R22, UR18, RZ ;  /* 0x0000001216067c10 */ /* 0x004fc8000ff3e0ff */
[----:B------:R3:W2:Y:S01]  /*60b0*/  @P0 LDG.E.U16 R13, [R4.64] ;  /* 0x0000001e040d0981 */ /* 0x0006a2000c1e1500 */
[----:B------:R-:W-:-:S03]  /*60c0*/  IADD3.X R7, R23, UR19, RZ, P1, !PT ;  /* 0x0000001317077c10 */ /* 0x000fc60008ffe4ff */
[----:B------:R-:W2:Y:S01]  /*60d0*/  LDL.LU.64 R22, [R1+0x9e8] ;  /* 0x0009e80001167983 */ /* 0x000ea20000300a00 */
[----:B0-----:R-:W-:Y:S02]  /*60e0*/  PRMT R8, RZ, 0x7610, R8 ;  /* 0x00007610ff087816 */ /* 0x001fe40000000008 */
[----:B------:R-:W-:-:S06]  /*60f0*/  PRMT R9, RZ, 0x7610, R9 ;  /* 0x00007610ff097816 */ /* 0x000fcc0000000009 */
[----:B------:R0:W2:Y:S01]  /*6100*/  @P0 LDG.E.U16 R9, [R6.64] ;  /* 0x0000001e06090981 */ /* 0x0000a2000c1e1500 */
[----:B------:R-:W-:Y:S02]  /*6110*/  PRMT R10, RZ, 0x7610, R10 ;  /* 0x00007610ff0a7816 */ /* 0x000fe4000000000a */
[----:B------:R-:W-:Y:S02]  /*6120*/  PRMT R11, RZ, 0x7610, R11 ;  /* 0x00007610ff0b7816 */ /* 0x000fe4000000000b */
[----:B---3--:R-:W-:-:S04]  /*6130*/  IADD3 R4, P2, R18, UR18, RZ ;  /* 0x0000001212047c10 */ /* 0x008fc8000ff5e0ff */
[----:B------:R-:W-:Y:S02]  /*6140*/  IADD3.X R5, R19, UR19, RZ, P2, !PT ;  /* 0x0000001313057c10 */ /* 0x000fe400097fe4ff */
[----:B------:R-:W3:Y:S04]  /*6150*/  LDL.64 R18, [R1+0x608] ;  /* 0x0006080001127983 */ /* 0x000ee80000100a00 */
[----:B------:R4:W2:Y:S01]  /*6160*/  @P0 LDG.E.U16 R8, [R4.64] ;  /* 0x0000001e04080981 */ /* 0x0008a2000c1e1500 */
[----:B0-----:R-:W-:Y:S02]  /*6170*/  IADD3 R6, P1, R16, UR18, RZ ;  /* 0x0000001210067c10 */ /* 0x001fe4000ff3e0ff */
[----:B------:R-:W-:Y:S02]  /*6180*/  ISETP.GT.AND P2, PT, R0, 0x1a, PT ;  /* 0x0000001a0000780c */ /* 0x000fe40003f44270 */
[----:B------:R-:W-:-:S05]  /*6190*/  IADD3.X R7, R17, UR19, RZ, P1, !PT ;  /* 0x0000001311077c10 */ /* 0x000fca0008ffe4ff */
[----:B------:R-:W2:Y:S01]  /*61a0*/  @P0 LDG.E.U16 R11, [R6.64] ;  /* 0x0000001e060b0981 */ /* 0x000ea2000c1e1500 */
[----:B----4-:R-:W-:-:S04]  /*61b0*/  IADD3 R4, P1, R20, UR18, RZ ;  /* 0x0000001214047c10 */ /* 0x010fc8000ff3e0ff */
[----:B------:R-:W-:-:S05]  /*61c0*/  IADD3.X R5, R21, UR19, RZ, P1, !PT ;  /* 0x0000001315057c10 */ /* 0x000fca0008ffe4ff */
[----:B------:R3:W4:Y:S01]  /*61d0*/  @P2 LDG.E.U16 R10, [R4.64] ;  /* 0x0000001e040a2981 */ /* 0x000722000c1e1500 */
[----:B------:R-:W-:Y:S02]  /*61e0*/  PRMT R12, RZ, 0x7610, R12 ;  /* 0x00007610ff0c7816 */ /* 0x000fe4000000000c */
[----:B---3--:R-:W-:Y:S01]  /*61f0*/  IADD3 R4, P0, R18, UR18, RZ ;  /* 0x0000001212047c10 */ /* 0x008fe2000ff1e0ff */
[----:B--2---:R-:W-:Y:S03]  /*6200*/  STL [R1+0x28], R8 ;  /* 0x0000280801007387 */ /* 0x004fe60000100800 */
[----:B------:R-:W-:Y:S01]  /*6210*/  IADD3.X R5, R19, UR19, RZ, P0, !PT ;  /* 0x0000001313057c10 */ /* 0x000fe200087fe4ff */
[----:B------:R0:W-:Y:S04]  /*6220*/  STL [R1+0x24], R9 ;  /* 0x0000240901007387 */ /* 0x0001e80000100800 */
[----:B------:R-:W2:Y:S04]  /*6230*/  @P2 LDG.E.U16 R12, [R4.64] ;  /* 0x0000001e040c2981 */ /* 0x000ea8000c1e1500 */
[----:B------:R-:W3:Y:S04]  /*6240*/  LDL.64 R16, [R1+0x618] ;  /* 0x0006180001107983 */ /* 0x000ee80000100a00 */
[----:B0-----:R-:W3:Y:S04]  /*6250*/  LDL.64 R8, [R1+0x600] ;  /* 0x0006000001087983 */ /* 0x001ee80000100a00 */
[----:B------:R-:W3:Y:S04]  /*6260*/  LDL.LU.64 R20, [R1+0x9e0] ;  /* 0x0009e00001147983 */ /* 0x000ee80000300a00 */
[----:B----4-:R-:W-:Y:S04]  /*6270*/  STL [R1+0x1c], R10 ;  /* 0x00001c0a01007387 */ /* 0x010fe80000100800 */
[----:B------:R0:W-:Y:S04]  /*6280*/  STL [R1+0x20], R11 ;  /* 0x0000200b01007387 */ /* 0x0001e80000100800 */
[----:B0-----:R-:W4:Y:S01]  /*6290*/  LDL.64 R10, [R1+0x630] ;  /* 0x00063000010a7983 */ /* 0x001f220000100a00 */
[----:B------:R-:W-:-:S03]  /*62a0*/  PRMT R7, RZ, 0x7610, R7 ;  /* 0x00007610ff077816 */ /* 0x000fc60000000007 */
[----:B------:R-:W-:Y:S04]  /*62b0*/  STL [R1+0x50], R15 ;  /* 0x0000500f01007387 */ /* 0x000fe80000100800 */
[----:B------:R-:W4:Y:S04]  /*62c0*/  LDL.LU.64 R18, [R1+0x9d8] ;  /* 0x0009d80001127983 */ /* 0x000f280000300a00 */
[----:B------:R-:W-:Y:S01]  /*62d0*/  STL [R1+0x2c], R13 ;  /* 0x00002c0d01007387 */ /* 0x000fe20000100800 */
[----:B------:R-:W-:Y:S02]  /*62e0*/  PRMT R6, RZ, 0x7610, R6 ;  /* 0x00007610ff067816 */ /* 0x000fe40000000006 */
[----:B------:R-:W-:-:S02]  /*62f0*/  ISETP.GT.AND P1, PT, R0, 0x1b, PT ;  /* 0x0000001b0000780c */ /* 0x000fc40003f24270 */
[----:B------:R-:W-:Y:S01]  /*6300*/  PRMT R14, RZ, 0x7610, R14 ;  /* 0x00007610ff0e7816 */ /* 0x000fe2000000000e */
[----:B--2---:R0:W-:Y:S01]  /*6310*/  STL [R1+0x18], R12 ;  /* 0x0000180c01007387 */ /* 0x0041e20000100800 */
[----:B---3--:R-:W-:-:S03]  /*6320*/  IADD3 R4, P0, R8, UR18, RZ ;  /* 0x0000001208047c10 */ /* 0x008fc6000ff1e0ff */
[----:B0-----:R-:W2:Y:S01]  /*6330*/  LDL.64 R12, [R1+0x628] ;  /* 0x00062800010c7983 */ /* 0x001ea20000100a00 */
[----:B------:R-:W-:-:S03]  /*6340*/  IADD3.X R5, R9, UR19, RZ, P0, !PT ;  /* 0x0000001309057c10 */ /* 0x000fc600087fe4ff */
[----:B------:R-:W3:Y:S04]  /*6350*/  LDL.64 R8, [R1+0x620] ;  /* 0x0006200001087983 */ /* 0x000ee80000100a00 */
[----:B------:R0:W3:Y:S02]  /*6360*/  @P2 LDG.E.U16 R7, [R4.64] ;  /* 0x0000001e04072981 */ /* 0x0000e4000c1e1500 */
[----:B0-----:R-:W-:-:S04]  /*6370*/  IADD3 R4, P0, R16, UR18, RZ ;  /* 0x0000001210047c10 */ /* 0x001fc8000ff1e0ff */
[----:B------:R-:W-:Y:S02]  /*6380*/  IADD3.X R5, R17, UR19, RZ, P0, !PT ;  /* 0x0000001311057c10 */ /* 0x000fe400087fe4ff */
[----:B------:R-:W-:Y:S01]  /*6390*/  PRMT R2, RZ, 0x7610, R2 ;  /* 0x00007610ff027816 */ /* 0x000fe20000000002 */
[----:B------:R-:W3:Y:S04]  /*63a0*/  LDL.LU.64 R16, [R1+0x9d0] ;  /* 0x0009d00001107983 */ /* 0x000ee80000300a00 */
[----:B------:R4:W3:Y:S02]  /*63b0*/  @P2 LDG.E.U16 R6, [R4.64] ;  /* 0x0000001e04062981 */ /* 0x0008e4000c1e1500 */
[----:B----4-:R-:W-:-:S04]  /*63c0*/  IADD3 R4, P0, R10, UR18, RZ ;  /* 0x000000120a047c10 */ /* 0x010fc8000ff1e0ff */
[----:B------:R-:W-:-:S05]  /*63d0*/  IADD3.X R5, R11, UR19, RZ, P0, !PT ;  /* 0x000000130b057c10 */ /* 0x000fca00087fe4ff */
[----:B------:R2:W4:Y:S01]  /*63e0*/  @P1 LDG.E.U16 R14, [R4.64] ;  /* 0x0000001e040e1981 */ /* 0x000522000c1e1500 */
[----:B------:R-:W-:Y:S02]  /*63f0*/  PRMT R28, RZ, 0x7610, R28 ;  /* 0x00007610ff1c7816 */ /* 0x000fe4000000001c */
[----:B--2---:R-:W-:-:S04]  /*6400*/  IADD3 R4, P0, R12, UR18, RZ ;  /* 0x000000120c047c10 */ /* 0x004fc8000ff1e0ff */
[----:B------:R-:W-:-:S05]  /*6410*/  IADD3.X R5, R13, UR19, RZ, P0, !PT ;  /* 0x000000130d057c10 */ /* 0x000fca00087fe4ff */
[----:B------:R3:W2:Y:S02]  /*6420*/  @P1 LDG.E.U16 R2, [R4.64] ;  /* 0x0000001e04021981 */ /* 0x0006a4000c1e1500 */
[----:B---3--:R-:W-:-:S04]  /*6430*/  IADD3 R4, P0, R8, UR18, RZ ;  /* 0x0000001208047c10 */ /* 0x008fc8000ff1e0ff */
[----:B------:R-:W-:-:S05]  /*6440*/  IADD3.X R5, R9, UR19, RZ, P0, !PT ;  /* 0x0000001309057c10 */ /* 0x000fca00087fe4ff */
[----:B------:R-:W3:Y:S04]  /*6450*/  @P1 LDG.E.U16 R28, [R4.64] ;  /* 0x0000001e041c1981 */ /* 0x000ee8000c1e1500 */
[----:B------:R-:W-:Y:S04]  /*6460*/  STL [R1+0x10], R6 ;  /* 0x0000100601007387 */ /* 0x000fe80000100800 */
[----:B------:R0:W-:Y:S04]  /*6470*/  STL [R1+0x14], R7 ;  /* 0x0000140701007387 */ /* 0x0001e80000100800 */
[----:B0-----:R-:W3:Y:S04]  /*6480*/  LDL.64 R6, [R1+0x638] ;  /* 0x0006380001067983 */ /* 0x001ee80000100a00 */
[----:B------:R-:W3:Y:S04]  /*6490*/  LDL.LU.64 R10, [R1+0x9c8] ;  /* 0x0009c800010a7983 */ /* 0x000ee80000300a00 */
[----:B----4-:R0:W-:Y:S04]  /*64a0*/  STL [R1+0x4], R14 ;  /* 0x0000040e01007387 */ /* 0x0101e80000100800 */
[----:B0-----:R-:W4:Y:S04]  /*64b0*/  LDL.64 R14, [R1+0x650] ;  /* 0x00065000010e7983 */ /* 0x001f280000100a00 */
[----:B------:R-:W4:Y:S01]  /*64c0*/  LDL.LU.64 R12, [R1+0x9c0] ;  /* 0x0009c000010c7983 */ /* 0x000f220000300a00 */
[----:B------:R-:W-:-:S03]  /*64d0*/  PRMT R26, RZ, 0x7610, R26 ;  /* 0x00007610ff1a7816 */ /* 0x000fc6000000001a */
[----:B--2---:R-:W-:Y:S04]  /*64e0*/  STL [R1+0x8], R2 ;  /* 0x0000080201007387 */ /* 0x004fe80000100800 */
[----:B------:R-:W2:Y:S04]  /*64f0*/  LDL.64 R8, [R1+0x648] ;  /* 0x0006480001087983 */ /* 0x000ea80000100a00 */
[----:B---3--:R0:W-:Y:S02]  /*6500*/  STL [R1+0x9b8], R28 ;  /* 0x0009b81c01007387 */ /* 0x0081e40000100800 */
[----:B0-----:R-:W-:-:S02]  /*6510*/  PRMT R28, RZ, 0x7610, R28 ;  /* 0x00007610ff1c7816 */ /* 0x001fc4000000001c */
[----:B------:R-:W-:-:S04]  /*6520*/  IADD3 R4, P0, R6, UR18, RZ ;  /* 0x0000001206047c10 */ /* 0x000fc8000ff1e0ff */
[----:B------:R-:W-:Y:S02]  /*6530*/  IADD3.X R5, R7, UR19, RZ, P0, !PT ;  /* 0x0000001307057c10 */ /* 0x000fe400087fe4ff */
[----:B------:R-:W3:Y:S04]  /*6540*/  LDL.64 R6, [R1+0x640] ;  /* 0x0006400001067983 */ /* 0x000ee80000100a00 */
[----:B------:R4:W3:Y:S01]  /*6550*/  @P1 LDG.E.U16 R28, [R4.64] ;  /* 0x0000001e041c1981 */ /* 0x0008e2000c1e1500 */
[----:B------:R-:W-:Y:S02]  /*6560*/  ISETP.GT.AND P1, PT, R0, 0x1c, PT ;  /* 0x0000001c0000780c */ /* 0x000fe40003f24270 */
[----:B----4-:R-:W-:-:S04]  /*6570*/  IADD3 R4, P0, R14, UR18, RZ ;  /* 0x000000120e047c10 */ /* 0x010fc8000ff1e0ff */
[----:B------:R-:W-:Y:S02]  /*6580*/  IADD3.X R5, R15, UR19, RZ, P0, !PT ;  /* 0x000000130f057c10 */ /* 0x000fe400087fe4ff */
[----:B------:R-:W4:Y:S05]  /*6590*/  LDL.64 R14, [R1+0x658] ;  /* 0x00065800010e7983 */ /* 0x000f2a0000100a00 */
[----:B------:R2:W3:Y:S01]  /*65a0*/  @P1 LDG.E.U16 R26, [R4.64] ;  /* 0x0000001e041a1981 */ /* 0x0004e2000c1e1500 */
[----:B------:R-:W-:Y:S02]  /*65b0*/  PRMT R27, RZ, 0x7610, R27 ;  /* 0x00007610ff1b7816 */ /* 0x000fe4000000001b */
[----:B--2---:R-:W-:-:S04]  /*65c0*/  IADD3 R4, P0, R8, UR18, RZ ;  /* 0x0000001208047c10 */ /* 0x004fc8000ff1e0ff */
[----:B------:R-:W-:-:S05]  /*65d0*/  IADD3.X R5, R9, UR19, RZ, P0, !PT ;  /* 0x0000001309057c10 */ /* 0x000fca00087fe4ff */
[----:B------:R0:W2:Y:S04]  /*65e0*/  @P1 LDG.E.U16 R27, [R4.64] ;  /* 0x0000001e041b1981 */ /* 0x0000a8000c1e1500 */
[----:B---3--:R-:W-:Y:S04]  /*65f0*/  STL [R1+0x99c], R26 ;  /* 0x00099c1a01007387 */ /* 0x008fe80000100800 */
[----:B------:R-:W3:Y:S01]  /*6600*/  LDL.64 R8, [R1+0x670] ;  /* 0x0006700001087983 */ /* 0x000ee20000100a00 */
[----:B0-----:R-:W-:Y:S02]  /*6610*/  IADD3 R4, P0, R6, UR18, RZ ;  /* 0x0000001206047c10 */ /* 0x001fe4000ff1e0ff */
[----:B------:R-:W-:-:S02]  /*6620*/  PRMT R29, RZ, 0x7610, R29 ;  /* 0x00007610ff1d7816 */ /* 0x000fc4000000001d */
[----:B------:R-:W-:-:S05]  /*6630*/  IADD3.X R5, R7, UR19, RZ, P0, !PT ;  /* 0x0000001307057c10 */ /* 0x000fca00087fe4ff */
[----:B------:R4:W3:Y:S01]  /*6640*/  @P1 LDG.E.U16 R29, [R4.64] ;  /* 0x0000001e041d1981 */ /* 0x0008e2000c1e1500 */
[----:B------:R-:W-:Y:S02]  /*6650*/  PRMT R25, RZ, 0x7610, R25 ;  /* 0x00007610ff197816 */ /* 0x000fe40000000019 */
[----:B----4-:R-:W-:-:S04]  /*6660*/  IADD3 R4, P0, R14, UR18, RZ ;  /* 0x000000120e047c10 */ /* 0x010fc8000ff1e0ff */
[----:B------:R-:W-:-:S05]  /*6670*/  IADD3.X R5, R15, UR19, RZ, P0, !PT ;  /* 0x000000130f057c10 */ /* 0x000fca00087fe4ff */
[----:B------:R3:W4:Y:S01]  /*6680*/  @P1 LDG.E.U16 R25, [R4.64] ;  /* 0x0000001e04191981 */ /* 0x000722000c1e1500 */
[----:B------:R-:W-:Y:S02]  /*6690*/  ISETP.GT.AND P1, PT, R0, 0x1d, PT ;  /* 0x0000001d0000780c */ /* 0x000fe40003f24270 */
[----:B------:R-:W-:Y:S01]  /*66a0*/  PRMT R22, RZ, 0x7610, R22 ;  /* 0x00007610ff167816 */ /* 0x000fe20000000016 */
[----:B--2---:R0:W-:Y:S04]  /*66b0*/  STL [R1+0x9a0], R27 ;  /* 0x0009a01b01007387 */ /* 0x0041e80000100800 */
[----:B------:R-:W2:Y:S01]  /*66c0*/  LDL.64 R6, [R1+0x668] ;  /* 0x0006680001067983 */ /* 0x000ea20000100a00 */
[----:B---3--:R-:W-:-:S04]  /*66d0*/  IADD3 R4, P0, R8, UR18, RZ ;  /* 0x0000001208047c10 */ /* 0x008fc8000ff1e0ff */
[----:B------:R-:W-:-:S05]  /*66e0*/  IADD3.X R5, R9, UR19, RZ, P0, !PT ;  /* 0x0000001309057c10 */ /* 0x000fca00087fe4ff */
[----:B------:R2:W3:Y:S04]  /*66f0*/  @P1 LDG.E.U16 R22, [R4.64] ;  /* 0x0000001e04161981 */ /* 0x0004e8000c1e1500 */
[----:B------:R-:W-:Y:S04]  /*6700*/  STL [R1+0x9a4], R29 ;  /* 0x0009a41d01007387 */ /* 0x000fe80000100800 */
[----:B0-----:R-:W3:Y:S04]  /*6710*/  LDL.64 R26, [R1+0x660] ;  /* 0x00066000011a7983 */ /* 0x001ee80000100a00 */
[----:B----4-:R-:W-:Y:S04]  /*6720*/  STL [R1+0x9a8], R25 ;  /* 0x0009a81901007387 */ /* 0x010fe80000100800 */
[----:B------:R-:W4:Y:S04]  /*6730*/  LDL.64 R14, [R1+0x678] ;  /* 0x00067800010e7983 */ /* 0x000f280000100a00 */
[----:B------:R-:W-:Y:S01]  /*6740*/  STL [R1], R28 ;  /* 0x0000001c01007387 */ /* 0x000fe20000100800 */
[----:B--2---:R-:W-:-:S04]  /*6750*/  IADD3 R4, P0, R6, UR18, RZ ;  /* 0x0000001206047c10 */ /* 0x004fc8000ff1e0ff */
[----:B------:R-:W-:Y:S01]  /*6760*/  IADD3.X R5, R7, UR19, RZ, P0, !PT ;  /* 0x0000001307057c10 */ /* 0x000fe200087fe4ff */
[----:B---3--:R-:W-:Y:S04]  /*6770*/  STL [R1+0x998], R22 ;  /* 0x0009981601007387 */ /* 0x008fe80000100800 */
[----:B------:R-:W2:Y:S01]  /*6780*/  LDL.64 R6, [R1+0x690] ;  /* 0x0006900001067983 */ /* 0x000ea20000100a00 */
[----:B------:R-:W-:Y:S02]  /*6790*/  PRMT R23, RZ, 0x7610, R23 ;  /* 0x00007610ff177816 */ /* 0x000fe40000000017 */
[----:B------:R-:W-:Y:S01]  /*67a0*/  PRMT R24, RZ, 0x7610, R24 ;  /* 0x00007610ff187816 */ /* 0x000fe20000000018 */
[----:B------:R-:W3:Y:S04]  /*67b0*/  LDL.64 R8, [R1+0x688] ;  /* 0x0006880001087983 */ /* 0x000ee80000100a00 */
[----:B------:R0:W3:Y:S02]  /*67c0*/  @P1 LDG.E.U16 R23, [R4.64] ;  /* 0x0000001e04171981 */ /* 0x0000e4000c1e1500 */
[----:B0-----:R-:W-:-:S04]  /*67d0*/  IADD3 R4, P0, R26, UR18, RZ ;  /* 0x000000121a047c10 */ /* 0x001fc8000ff1e0ff */
[----:B------:R-:W-:-:S05]  /*67e0*/  IADD3.X R5, R27, UR19, RZ, P0, !PT ;  /* 0x000000131b057c10 */ /* 0x000fca00087fe4ff */
[----:B------:R4:W3:Y:S01]  /*67f0*/  @P1 LDG.E.U16 R24, [R4.64] ;  /* 0x0000001e04181981 */ /* 0x0008e2000c1e1500 */
[----:B------:R-:W-:Y:S02]  /*6800*/  PRMT R21, RZ, 0x7610, R21 ;  /* 0x00007610ff157816 */ /* 0x000fe40000000015 */
[----:B----4-:R-:W-:-:S04]  /*6810*/  IADD3 R4, P0, R14, UR18, RZ ;  /* 0x000000120e047c10 */ /* 0x010fc8000ff1e0ff */
[----:B------:R-:W-:-:S05]  /*6820*/  IADD3.X R5, R15, UR19, RZ, P0, !PT ;  /* 0x000000130f057c10 */ /* 0x000fca00087fe4ff */
[----:B------:R2:W4:Y:S01]  /*6830*/  @P1 LDG.E.U16 R21, [R4.64] ;  /* 0x0000001e04151981 */ /* 0x000522000c1e1500 */
[----:B------:R-:W-:Y:S02]  /*6840*/  ISETP.GT.AND P1, PT, R0, 0x1e, PT ;  /* 0x0000001e0000780c */ /* 0x000fe40003f24270 */
[----:B------:R-:W-:Y:S02]  /*6850*/  PRMT R18, RZ, 0x7610, R18 ;  /* 0x00007610ff127816 */ /* 0x000fe40000000012 */
[----:B--2---:R-:W-:-:S04]  /*6860*/  IADD3 R4, P0, R6, UR18, RZ ;  /* 0x0000001206047c10 */ /* 0x004fc8000ff1e0ff */
[----:B------:R-:W-:-:S05]  /*6870*/  IADD3.X R5, R7, UR19, RZ, P0, !PT ;  /* 0x0000001307057c10 */ /* 0x000fca00087fe4ff */
[----:B------:R0:W2:Y:S04]  /*6880*/  @P1 LDG.E.U16 R18, [R4.64] ;  /* 0x0000001e04121981 */ /* 0x0000a8000c1e1500 */
[----:B---3--:R-:W-:Y:S04]  /*6890*/  STL [R1+0x9ac], R23 ;  /* 0x0009ac1701007387 */ /* 0x008fe80000100800 */
[----:B------:R1:W-:Y:S04]  /*68a0*/  STL [R1+0x9b0], R24 ;  /* 0x0009b01801007387 */ /* 0x0003e80000100800 */
[----:B------:R-:W3:Y:S04]  /*68b0*/  LDL.64 R26, [R1+0x680] ;  /* 0x00068000011a7983 */ /* 0x000ee80000100a00 */
[----:B----4-:R-:W-:Y:S04]  /*68c0*/  STL [R1+0x9b4], R21 ;  /* 0x0009b41501007387 */ /* 0x010fe80000100800 */
[----:B-1----:R-:W4:Y:S04]  /*68d0*/  LDL.64 R24, [R1+0x698] ;  /* 0x0006980001187983 */ /* 0x002f280000100a00 */
[----:B------:R-:W4:Y:S01]  /*68e0*/  LDL.64 R6, [R1+0x6b0] ;  /* 0x0006b00001067983 */ /* 0x000f220000100a00 */
[----:B0-----:R-:W-:-:S04]  /*68f0*/  IADD3 R4, P0, R8, UR18, RZ ;  /* 0x0000001208047c10 */ /* 0x001fc8000ff1e0ff */
[----:B------:R-:W-:Y:S01]  /*6900*/  IADD3.X R5, R9, UR19, RZ, P0, !PT ;  /* 0x0000001309057c10 */ /* 0x000fe200087fe4ff */
[----:B--2---:R-:W-:Y:S04]  /*6910*/  STL [R1+0x970], R18 ;  /* 0x0009701201007387 */ /* 0x004fe80000100800 */
[----:B------:R-:W2:Y:S04]  /*6920*/  LDL.64 R22, [R1+0x6a8] ;  /* 0x0006a80001167983 */ /* 0x000ea80000100a00 */
[----:B------:R-:W2:Y:S04]  /*6930*/  LDL.64 R14, [R1+0x6a0] ;  /* 0x0006a000010e7983 */ /* 0x000ea80000100a00 */
[----:B------:R-:W2:Y:S01]  /*6940*/  LDL.64 R8, [R1+0x6b8] ;  /* 0x0006b80001087983 */ /* 0x000ea20000100a00 */
[----:B------:R-:W-:-:S02]  /*6950*/  PRMT R19, RZ, 0x7610, R19 ;  /* 0x00007610ff137816 */ /* 0x000fc40000000013 */
[----:B------:R-:W-:-:S04]  /*6960*/  PRMT R20, RZ, 0x7610, R20 ;  /* 0x00007610ff147816 */ /* 0x000fc80000000014 */
[----:B------:R3:W2:Y:S02]  /*6970*/  @P1 LDG.E.U16 R19, [R4.64] ;  /* 0x0000001e04131981 */ /* 0x0006a4000c1e1500 */
[----:B---3--:R-:W-:-:S04]  /*6980*/  IADD3 R4, P0, R26, UR18, RZ ;  /* 0x000000121a047c10 */ /* 0x008fc8000ff1e0ff */
        /* <DEDUP_REMOVED lines=8> */
[----:B0-----:R-:W-:-:S04]  /*6a10*/  IADD3 R4, P0, R6, UR18, RZ ;  /* 0x0000001206047c10 */ /* 0x001fc8000ff1e0ff */
[----:B------:R-:W-:-:S05]  /*6a20*/  IADD3.X R5, R7, UR19, RZ, P0, !PT ;  /* 0x0000001307057c10 */ /* 0x000fca00087fe4ff */
[----:B------:R0:W4:Y:S02]  /*6a30*/  @P1 LDG.E.U16 R3, [R4.64] ;  /* 0x0000001e04031981 */ /* 0x000124000c1e1500 */
[----:B0-----:R-:W-:Y:S02]  /*6a40*/  PRMT R4, RZ, 0x7610, R4 ;  /* 0x00007610ff047816 */ /* 0x001fe40000000004 */
[----:B------:R-:W-:Y:S02]  /*6a50*/  PRMT R16, RZ, 0x7610, R16 ;  /* 0x00007610ff107816 */ /* 0x000fe40000000010 */
[----:B------:R-:W-:Y:S02]  /*6a60*/  PRMT R5, RZ, 0x7610, R5 ;  /* 0x00007610ff057816 */ /* 0x000fe40000000005 */
[----:B--2---:R-:W-:-:S04]  /*6a70*/  IADD3 R6, P0, R22, UR18, RZ ;  /* 0x0000001216067c10 */ /* 0x004fc8000ff1e0ff */
[----:B------:R-:W-:-:S05]  /*6a80*/  IADD3.X R7, R23, UR19, RZ, P0, !PT ;  /* 0x0000001317077c10 */ /* 0x000fca00087fe4ff */
[----:B------:R0:W2:Y:S02]  /*6a90*/  @P1 LDG.E.U16 R4, [R6.64] ;  /* 0x0000001e06041981 */ /* 0x0000a4000c1e1500 */
[----:B0-----:R-:W-:-:S04]  /*6aa0*/  IADD3 R6, P0, R14, UR18, RZ ;  /* 0x000000120e067c10 */ /* 0x001fc8000ff1e0ff */
[----:B------:R-:W-:-:S05]  /*6ab0*/  IADD3.X R7, R15, UR19, RZ, P0, !PT ;  /* 0x000000130f077c10 */ /* 0x000fca00087fe4ff */
[----:B------:R0:W2:Y:S02]  /*6ac0*/  @P1 LDG.E.U16 R16, [R6.64] ;  /* 0x0000001e06101981 */ /* 0x0000a4000c1e1500 */
[----:B0-----:R-:W-:-:S04]  /*6ad0*/  IADD3 R6, P0, R8, UR18, RZ ;  /* 0x0000001208067c10 */ /* 0x001fc8000ff1e0ff */
[----:B------:R-:W-:-:S05]  /*6ae0*/  IADD3.X R7, R9, UR19, RZ, P0, !PT ;  /* 0x0000001309077c10 */ /* 0x000fca00087fe4ff */
[----:B------:R0:W2:Y:S04]  /*6af0*/  @P1 LDG.E.U16 R5, [R6.64] ;  /* 0x0000001e06051981 */ /* 0x0000a8000c1e1500 */
[----:B------:R-:W1:Y:S04]  /*6b00*/  S2R R14, SR_TID.X ;  /* 0x00000000000e7919 */ /* 0x000e680000002100 */
[----:B------:R-:W-:Y:S04]  /*6b10*/  STL [R1+0x974], R19 ;  /* 0x0009741301007387 */ /* 0x000fe80000100800 */
[----:B---3--:R-:W-:Y:S04]  /*6b20*/  STL [R1+0x978], R20 ;  /* 0x0009781401007387 */ /* 0x008fe80000100800 */
[----:B----4-:R-:W-:Y:S01]  /*6b30*/  STL [R1+0x97c], R17 ;  /* 0x00097c1101007387 */ /* 0x010fe20000100800 */
[----:B------:R-:W-:Y:S01]  /*6b40*/  UMOV UR20, UR4 ;  /* 0x0000000400147c82 */ /* 0x000fe20008000000 */
[----:B-1----:R-:W-:-:S02]  /*6b50*/  LOP3.LUT R8, R14, 0x1f, RZ, 0xc0, !PT ;  /* 0x0000001f0e087812 */ /* 0x002fc400078ec0ff */
[----:B------:R1:W-:Y:S02]  /*6b60*/  STL [R1+0x980], R3 ;  /* 0x0009800301007387 */ /* 0x0003e40000100800 */
[C---:B------:R-:W-:Y:S01]  /*6b70*/  ISETP.GE.AND P0, PT, R8.reuse, R0, PT ;  /* 0x000000000800720c */ /* 0x040fe20003f06270 */
[----:B------:R-:W-:Y:S01]  /*6b80*/  UMOV UR21, UR15 ;  /* 0x0000000f00157c82 */ /* 0x000fe20008000000 */
[----:B0-----:R-:W-:Y:S01]  /*6b90*/  PRMT R6, RZ, 0x7610, R6 ;  /* 0x00007610ff067816 */ /* 0x001fe20000000006 */
[----:B-1----:R-:W-:Y:S02]  /*6ba0*/  IMAD R3, R8, c[0x0][0x18c], RZ ;  /* 0x0000630008037a24 */ /* 0x002fe400078e02ff */
[----:B------:R-:W-:-:S04]  /*6bb0*/  IMAD.MOV.U32 R8, RZ, RZ, 0x2 ;  /* 0x00000002ff087424 */ /* 0x000fc800078e00ff */
[----:B------:R-:W-:Y:S01]  /*6bc0*/  IMAD.WIDE R8, R3, R8, UR20 ;  /* 0x0000001403087e25 */ /* 0x000fe2000f8e0208 */
[----:B------:R-:W-:Y:S01]  /*6bd0*/  BAR.SYNC.DEFER_BLOCKING 0x0 ;  /* 0x0000000000007b1d */ /* 0x000fe20000010000 */
[----:B------:R-:W-:-:S05]  /*6be0*/  PRMT R7, RZ, 0x7610, R7 ;  /* 0x00007610ff077816 */ /* 0x000fca0000000007 */
[----:B------:R-:W-:Y:S01]  /*6bf0*/  UMOV UR46, UR14 ;  /* 0x0000000e002e7c82 */ /* 0x000fe20008000000 */
[----:B------:R0:W3:Y:S02]  /*6c00*/  @!P0 LDG.E.U16 R6, [R8.64] ;  /* 0x0000001e08068981 */ /* 0x0000e4000c1e1500 */
[----:B0-----:R-:W-:-:S04]  /*6c10*/  IMAD.MOV.U32 R8, RZ, RZ, 0x2 ;  /* 0x00000002ff087424 */ /* 0x001fc800078e00ff */
[----:B------:R-:W-:-:S05]  /*6c20*/  IMAD.WIDE R8, R3, R8, UR46 ;  /* 0x0000002e03087e25 */ /* 0x000fca000f8e0208 */
[----:B------:R-:W4:Y:S04]  /*6c30*/  @!P0 LDG.E.U16 R7, [R8.64] ;  /* 0x0000001e08078981 */ /* 0x000f28000c1e1500 */
[----:B--2---:R-:W-:Y:S04]  /*6c40*/  STL [R1+0x984], R4 ;  /* 0x0009840401007387 */ /* 0x004fe80000100800 */
[----:B------:R-:W-:Y:S04]  /*6c50*/  STL [R1+0x988], R16 ;  /* 0x0009881001007387 */ /* 0x000fe80000100800 */
[----:B------:R-:W-:Y:S04]  /*6c60*/  STL [R1+0x98c], R5 ;  /* 0x00098c0501007387 */ /* 0x000fe80000100800 */
[----:B------:R-:W2:Y:S04]  /*6c70*/  LDL.LU R28, [R1+0x2dc] ;  /* 0x0002dc00011c7983 */ /* 0x000ea80000300800 */
[----:B------:R-:W2:Y:S04]  /*6c80*/  LDL.LU R18, [R1+0x250] ;  /* 0x0002500001127983 */ /* 0x000ea80000300800 */
[----:B------:R-:W2:Y:S04]  /*6c90*/  LDL.LU R21, [R1+0x1d4] ;  /* 0x0001d40001157983 */ /* 0x000ea80000300800 */
[----:B------:R-:W2:Y:S04]  /*6ca0*/  LDL.LU R24, [R1+0x1d8] ;  /* 0x0001d80001187983 */ /* 0x000ea80000300800 */
[----:B------:R-:W2:Y:S04]  /*6cb0*/  LDL.LU R23, [R1+0x1dc] ;  /* 0x0001dc0001177983 */ /* 0x000ea80000300800 */
[----:B------:R-:W2:Y:S04]  /*6cc0*/  LDL.LU R22, [R1+0x1d0] ;  /* 0x0001d00001167983 */ /* 0x000ea80000300800 */
[----:B------:R-:W2:Y:S04]  /*6cd0*/  LDL.LU R25, [R1+0x54] ;  /* 0x0000540001197983 */ /* 0x000ea80000300800 */
[----:B------:R-:W2:Y:S04]  /*6ce0*/  LDL.LU R29, [R1+0x58] ;  /* 0x00005800011d7983 */ /* 0x000ea80000300800 */
[----:B------:R0:W-:Y:S04]  /*6cf0*/  STL [R1+0x718], R0 ;  /* 0x0007180001007387 */ /* 0x0001e80000100800 */
[----:B0-----:R-:W2:Y:S04]  /*6d00*/  LDL.LU R0, [R1+0x25c] ;  /* 0x00025c0001007983 */ /* 0x001ea80000300800 */
[----:B------:R-:W2:Y:S04]  /*6d10*/  LDL.LU R26, [R1+0x2d0] ;  /* 0x0002d000011a7983 */ /* 0x000ea80000300800 */
[----:B------:R-:W0:Y:S04]  /*6d20*/  S2R R2, SR_TID.X ;  /* 0x0000000000027919 */ /* 0x000e280000002100 */
[----:B---3--:R1:W-:Y:S01]  /*6d30*/  STL [R1+0x990], R6 ;  /* 0x0009900601007387 */ /* 0x0083e20000100800 */
[----:B0-----:R-:W-:-:S03]  /*6d40*/  LOP3.LUT R2, R2, 0x3f, RZ, 0xc0, !PT ;  /* 0x0000003f02027812 */ /* 0x001fc600078ec0ff */
[----:B-1----:R-:W3:Y:S02]  /*6d50*/  LDL.LU R6, [R1+0x258] ;  /* 0x0002580001067983 */ /* 0x002ee40000300800 */
[----:B------:R-:W-:Y:S02]  /*6d60*/  IMAD.SHL.U32 R2, R2, 0x2, RZ ;  /* 0x0000000202027824 */ /* 0x000fe400078e00ff */
[----:B----4-:R0:W-:Y:S04]  /*6d70*/  STL [R1+0x994], R7 ;  /* 0x0009940701007387 */ /* 0x0101e80000100800 */
[----:B0-----:R-:W4:Y:S04]  /*6d80*/  LDL.LU R7, [R1+0x254] ;  /* 0x0002540001077983 */ /* 0x001f280000300800 */
[----:B------:R-:W3:Y:S01]  /*6d90*/  LDL.LU R27, [R1+0x5c] ;  /* 0x00005c00011b7983 */ /* 0x000ee20000300800 */
[----:B------:R-:W-:Y:S01]  /*6da0*/  IMAD.MOV.U32 R8, RZ, RZ, 0x2 ;  /* 0x00000002ff087424 */ /* 0x000fe200078e00ff */
[----:B------:R-:W-:Y:S01]  /*6db0*/  UMOV UR14, UR8 ;  /* 0x00000008000e7c82 */ /* 0x000fe20008000000 */
[----:B------:R-:W-:Y:S01]  /*6dc0*/  PRMT R10, RZ, 0x7610, R10 ;  /* 0x00007610ff0a7816 */ /* 0x000fe2000000000a */
[----:B------:R-:W-:-:S02]  /*6dd0*/  UMOV UR15, UR13 ;  /* 0x0000000d000f7c82 */ /* 0x000fc40008000000 */
[----:B------:R-:W-:Y:S01]  /*6de0*/  IMAD.WIDE R8, R3, R8, UR14 ;  /* 0x0000000e03087e25 */ /* 0x000fe2000f8e0208 */
[----:B------:R-:W-:-:S04]  /*6df0*/  UMOV UR22, UR16 ;  /* 0x0000001000167c82 */ /* 0x000fc80008000000 */
[----:B------:R0:W3:Y:S01]  /*6e00*/  @!P0 LDG.E.U16 R10, [R8.64] ;  /* 0x0000001e080a8981 */ /* 0x0000e2000c1e1500 */
[----:B------:R-:W-:Y:S01]  /*6e10*/  UMOV UR23, UR11 ;  /* 0x0000000b00177c82 */ /* 0x000fe20008000000 */
[----:B------:R-:W-:Y:S01]  /*6e20*/  PRMT R11, RZ, 0x7610, R11 ;  /* 0x00007610ff0b7816 */ /* 0x000fe2000000000b */
[----:B0-----:R-:W-:-:S04]  /*6e30*/  IMAD.MOV.U32 R8, RZ, RZ, 0x2 ;  /* 0x00000002ff087424 */ /* 0x001fc800078e00ff */
[----:B------:R-:W-:Y:S01]  /*6e40*/  IMAD.WIDE R8, R3, R8, UR22 ;  /* 0x0000001603087e25 */ /* 0x000fe2000f8e0208 */
[----:B------:R-:W-:-:S04]  /*6e50*/  UMOV UR48, UR10 ;  /* 0x0000000a00307c82 */ /* 0x000fc80008000000 */
[----:B------:R0:W3:Y:S01]  /*6e60*/  @!P0 LDG.E.U16 R11, [R8.64] ;  /* 0x0000001e080b8981 */ /* 0x0000e2000c1e1500 */
[----:B------:R-:W-:Y:S01]  /*6e70*/  PRMT R12, RZ, 0x7610, R12 ;  /* 0x00007610ff0c7816 */ /* 0x000fe2000000000c */
[----:B0-----:R-:W-:-:S04]  /*6e80*/  IMAD.MOV.U32 R8, RZ, RZ, 0x2 ;  /* 0x00000002ff087424 */ /* 0x001fc800078e00ff */
[----:B------:R-:W-:Y:S01]  /*6e90*/  IMAD.WIDE R8, R3, R8, UR48 ;  /* 0x0000003003087e25 */ /* 0x000fe2000f8e0208 */
[----:B------:R-:W-:-:S04]  /*6ea0*/  PRMT R13, RZ, 0x7610, R13 ;  /* 0x00007610ff0d7816 */ /* 0x000fc8000000000d */
[----:B------:R0:W3:Y:S04]  /*6eb0*/  @!P0 LDG.E.U16 R12, [R8.64] ;  /* 0x0000001e080c8981 */ /* 0x0000e8000c1e1500 */
[----:B--2---:R1:W-:Y:S04]  /*6ec0*/  STS.U16 [R2], R26 ;  /* 0x0000001a02007388 */ /* 0x0043e80000000400 */
[----:B-1----:R-:W2:Y:S01]  /*6ed0*/  LDL.LU R26, [R1+0x50] ;  /* 0x00005000011a7983 */ /* 0x002ea20000300800 */
[----:B0-----:R-:W-:-:S04]  /*6ee0*/  IMAD.MOV.U32 R8, RZ, RZ, 0x2 ;  /* 0x00000002ff087424 */ /* 0x001fc800078e00ff */
[----:B------:R-:W-:Y:S01]  /*6ef0*/  IMAD.WIDE R8, R3, R8, UR34 ;  /* 0x0000002203087e25 */ /* 0x000fe2000f8e0208 */
[----:B------:R-:W-:-:S03]  /*6f00*/  UMOV UR13, UR45 ;  /* 0x0000002d000d7c82 */ /* 0x000fc60008000000 */
[----:B------:R-:W-:Y:S01]  /*6f10*/  IMAD.MOV.U32 R14, RZ, RZ, 0x2 ;  /* 0x00000002ff0e7424 */ /* 0x000fe200078e00ff */
[----:B------:R0:W4:Y:S03]  /*6f20*/  @!P0 LDG.E.U16 R13, [R8.64] ;  /* 0x0000001e080d8981 */ /* 0x000126000c1e1500 */
[----:B------:R-:W-:Y:S01]  /*6f30*/  IMAD.WIDE R14, R3, R14, UR12 ;  /* 0x0000000c030e7e25 */ /* 0x000fe2000f8e020e */
[----:B0-----:R-:W-:Y:S01]  /*6f40*/  PRMT R8, RZ, 0x7610, R8 ;  /* 0x00007610ff087816 */ /* 0x001fe20000000008 */
[----:B------:R-:W-:Y:S01]  /*6f50*/  UMOV UR37, UR9 ;  /* 0x0000000900257c82 */ /* 0x000fe20008000000 */
[----:B------:R-:W-:-:S04]  /*6f60*/  PRMT R9, RZ, 0x7610, R9 ;  /* 0x00007610ff097816 */ /* 0x000fc80000000009 */
[----:B------:R0:W4:Y:S02]  /*6f70*/  @!P0 LDG.E.U16 R8, [R14.64] ;  /* 0x0000001e0e088981 */ /* 0x000124000c1e1500 */
[----:B0-----:R-:W-:-:S04]  /*6f80*/  IMAD.MOV.U32 R14, RZ, RZ, 0x2 ;  /* 0x00000002ff0e7424 */ /* 0x001fc800078e00ff */
[----:B------:R-:W-:-:S05]  /*6f90*/  IMAD.WIDE R14, R3, R14, UR36 ;  /* 0x00000024030e7e25 */ /* 0x000fca000f8e020e */
[----:B------:R0:W4:Y:S04]  /*6fa0*/  @!P0 LDG.E.U16 R9, [R14.64] ;  /* 0x0000001e0e098981 */ /* 0x000128000c1e1500 */
[----:B0-----:R-:W4:Y:S04]  /*6fb0*/  LDL.LU R14, [R1+0x2d8] ;  /* 0x0002d800010e7983 */ /* 0x001f280000300800 */
[----:B------:R-:W4:Y:S04]  /*6fc0*/  LDL.LU R15, [R1+0x2d4] ;  /* 0x0002d400010f7983 */ /* 0x000f280000300800 */
[----:B------:R-:W4:Y:S04]  /*6fd0*/  LDL.LU R5, [R1+0x2c4] ;  /* 0x0002c40001057983 */ /* 0x000f280000300800 */
[----:B------:R-:W4:Y:S04]  /*6fe0*/  LDL.LU R16, [R1+0x2cc] ;  /* 0x0002cc0001107983 */ /* 0x000f280000300800 */
[----:B------:R-:W4:Y:S04]  /*6ff0*/  LDL.LU R4, [R1+0x2c8] ;  /* 0x0002c80001047983 */ /* 0x000f280000300800 */
[----:B------:R-:W4:Y:S04]  /*7000*/  LDL.LU R3, [R1+0x2c0] ;  /* 0x0002c00001037983 */ /* 0x000f280000300800 */
[----:B------:R-:W4:Y:S04]  /*7010*/  LDL.LU R17, [R1+0x244] ;  /* 0x0002440001117983 */ /* 0x000f280000300800 */
[----:B------:R-:W4:Y:S04]  /*7020*/  LDL.LU R20, [R1+0x24c] ;  /* 0x00024c0001147983 */ /* 0x000f280000300800 */
[----:B------:R0:W-:Y:S04]  /*7030*/  STS.U16 [R2+0x80], R28 ;  /* 0x0000801c02007388 */ /* 0x0001e80000000400 */
[----:B------:R-:W4:Y:S04]  /*7040*/  LDL.LU R19, [R1+0x248] ;  /* 0x0002480001137983 */ /* 0x000f280000300800 */
[----:B0-----:R-:W4:Y:S04]  /*7050*/  LDL.LU R28, [R1+0x240] ;  /* 0x00024000011c7983 */ /* 0x001f280000300800 */
[----:B------:R0:W-:Y:S04]  /*7060*/  STS.U16 [R2+0x1180], R18 ;  /* 0x0011801202007388 */ /* 0x0001e80000000400 */
[----:B------:R1:W-:Y:S04]  /*7070*/  STS.U16 [R2+0x2080], R24 ;  /* 0x0020801802007388 */ /* 0x0003e80000000400 */
[----:B------:R3:W-:Y:S04]  /*7080*/  STS.U16 [R2+0x2100], R23 ;  /* 0x0021001702007388 */ /* 0x0007e80000000400 */
[----:B0-----:R-:W4:Y:S04]  /*7090*/  LDL.LU R18, [R1+0x1c4] ;  /* 0x0001c40001127983 */ /* 0x001f280000300800 */
[----:B-1----:R-:W4:Y:S04]  /*70a0*/  LDL.LU R24, [R1+0x1cc] ;  /* 0x0001cc0001187983 */ /* 0x002f280000300800 */
[----:B------:R0:W-:Y:S04]  /*70b0*/  STS.U16 [R2+0x2180], R22 ;  /* 0x0021801602007388 */ /* 0x0001e80000000400 */
[----:B---3--:R-:W3:Y:S04]  /*70c0*/  LDL.LU R23, [R1+0x1c8] ;  /* 0x0001c80001177983 */ /* 0x008ee80000300800 */
[----:B------:R1:W-:Y:S04]  /*70d0*/  STS.U16 [R2+0x3000], R25 ;  /* 0x0030001902007388 */ /* 0x0003e80000000400 */
[----:B0-----:R-:W3:Y:S04]  /*70e0*/  LDL.LU R22, [R1+0x1c0] ;  /* 0x0001c00001167983 */ /* 0x001ee80000300800 */
[----:B------:R0:W-:Y:S04]  /*70f0*/  STS.U16 [R2+0x3080], R29 ;  /* 0x0030801d02007388 */ /* 0x0001e80000000400 */
[----:B-1----:R-:W3:Y:S04]  /*7100*/  LDL.LU R25, [R1+0x28] ;  /* 0x0000280001197983 */ /* 0x002ee80000300800 */
[----:B------:R1:W-:Y:S04]  /*7110*/  STS.U16 [R2+0x3100], R27 ;  /* 0x0031001b02007388 */ /* 0x0003e80000000400 */
[----:B0-----:R-:W3:Y:S04]  /*7120*/  LDL.LU R29, [R1+0x24] ;  /* 0x00002400011d7983 */ /* 0x001ee80000300800 */
[----:B-1----:R-:W3:Y:S04]  /*7130*/  LDL.LU R27, [R1+0x2c] ;  /* 0x00002c00011b7983 */ /* 0x002ee80000300800 */
[----:B--2---:R0:W-:Y:S04]  /*7140*/  STS.U16 [R2+0x3180], R26 ;  /* 0x0031801a02007388 */ /* 0x0041e80000000400 */
[----:B0-----:R-:W2:Y:S04]  /*7150*/  LDL.LU R26, [R1+0x20] ;  /* 0x00002000011a7983 */ /* 0x001ea80000300800 */
[----:B------:R0:W-:Y:S04]  /*7160*/  STS.U16 [R2+0x2000], R21 ;  /* 0x0020001502007388 */ /* 0x0001e80000000400 */
[----:B----4-:R-:W-:Y:S01]  /*7170*/  STS.U16 [R2+0x1000], R7 ;  /* 0x0010000702007388 */ /* 0x010fe20000000400 */
[----:B0-----:R-:W-:-:S03]  /*7180*/  LOP3.LUT R21, R2, 0x10, RZ, 0x3c, !PT ;  /* 0x0000001002157812 */ /* 0x001fc600078e3cff */
[----:B------:R-:W-:Y:S04]  /*7190*/  STS.U16 [R2+0x1080], R6 ;  /* 0x0010800602007388 */ /* 0x000fe80000000400 */
        /* <DEDUP_REMOVED lines=10> */
[----:B------:R0:W-:Y:S04]  /*7240*/  STS.U16 [R21+0x1380], R28 ;  /* 0x0013801c15007388 */ /* 0x0001e80000000400 */
[----:B0-----:R-:W4:Y:S04]  /*7250*/  LDL.LU R28, [R1+0x2b4] ;  /* 0x0002b400011c7983 */ /* 0x001f280000300800 */
[----:B------:R-:W4:Y:S04]  /*7260*/  LDL.LU R14, [R1+0x2bc] ;  /* 0x0002bc00010e7983 */ /* 0x000f280000300800 */
[----:B------:R-:W4:Y:S04]  /*7270*/  LDL.LU R7, [R1+0x2b0] ;  /* 0x0002b00001077983 */ /* 0x000f280000300800 */
[----:B------:R-:W4:Y:S04]  /*7280*/  LDL.LU R6, [R1+0x234] ;  /* 0x0002340001067983 */ /* 0x000f280000300800 */
[----:B------:R-:W4:Y:S04]  /*7290*/  LDL.LU R0, [R1+0x238] ;  /* 0x0002380001007983 */ /* 0x000f280000300800 */
[----:B------:R-:W4:Y:S04]  /*72a0*/  LDL.LU R5, [R1+0x23c] ;  /* 0x00023c0001057983 */ /* 0x000f280000300800 */
[----:B------:R-:W4:Y:S04]  /*72b0*/  LDL.LU R16, [R1+0x230] ;  /* 0x0002300001107983 */ /* 0x000f280000300800 */
[----:B------:R-:W4:Y:S01]  /*72c0*/  LDL.LU R4, [R1+0x1b4] ;  /* 0x0001b40001047983 */ /* 0x000f220000300800 */
[----:B------:R-:W-:-:S03]  /*72d0*/  LOP3.LUT R15, R2, 0x20, RZ, 0x3c, !PT ;  /* 0x00000020020f7812 */ /* 0x000fc600078e3cff */
[----:B------:R-:W4:Y:S04]  /*72e0*/  LDL.LU R3, [R1+0x1b8] ;  /* 0x0001b80001037983 */ /* 0x000f280000300800 */
[----:B------:R-:W4:Y:S04]  /*72f0*/  LDL.LU R17, [R1+0x1bc] ;  /* 0x0001bc0001117983 */ /* 0x000f280000300800 */
[----:B------:R-:W4:Y:S04]  /*7300*/  LDL.LU R20, [R1+0x1b0] ;  /* 0x0001b00001147983 */ /* 0x000f280000300800 */
[----:B------:R-:W4:Y:S04]  /*7310*/  LDL.LU R19, [R1+0x14] ;  /* 0x0000140001137983 */ /* 0x000f280000300800 */
[----:B------:R-:W4:Y:S04]  /*7320*/  LDL.LU R2, [R1+0x2b8] ;  /* 0x0002b80001027983 */ /* 0x000f280000300800 */
[----:B------:R0:W-:Y:S04]  /*7330*/  STS.U16 [R21+0x2200], R18 ;  /* 0x0022001215007388 */ /* 0x0001e80000000400 */
[----:B------:R-:W-:Y:S04]  /*7340*/  STS.U16 [R21+0x2280], R24 ;  /* 0x0022801815007388 */ /* 0x000fe80000000400 */
[----:B---3--:R-:W-:Y:S04]  /*7350*/  STS.U16 [R21+0x2300], R23 ;  /* 0x0023001715007388 */ /* 0x008fe80000000400 */
[----:B------:R-:W-:Y:S04]  /*7360*/  STS.U16 [R21+0x2380], R22 ;  /* 0x0023801615007388 */ /* 0x000fe80000000400 */
[----:B------:R-:W-:Y:S04]  /*7370*/  STS.U16 [R21+0x3200], R25 ;  /* 0x0032001915007388 */ /* 0x000fe80000000400 */
[----:B------:R-:W-:Y:S04]  /*7380*/  STS.U16 [R21+0x3280], R29 ;  /* 0x0032801d15007388 */ /* 0x000fe80000000400 */
[----:B------:R-:W-:Y:S04]  /*7390*/  STS.U16 [R21+0x3300], R27 ;  /* 0x0033001b15007388 */ /* 0x000fe80000000400 */
[----:B0-----:R-:W3:Y:S04]  /*73a0*/  LDL.LU R18, [R1+0x18] ;  /* 0x0000180001127983 */ /* 0x001ee80000300800 */
[----:B--2---:R0:W-:Y:S04]  /*73b0*/  STS.U16 [R21+0x3380], R26 ;  /* 0x0033801a15007388 */ /* 0x0041e80000000400 */
[----:B0-----:R-:W2:Y:S04]  /*73c0*/  LDL.LU R21, [R1+0x1c] ;  /* 0x00001c0001157983 */ /* 0x001ea80000300800 */
[----:B------:R-:W2:Y:S04]  /*73d0*/  LDL.LU R24, [R1+0x10] ;  /* 0x0000100001187983 */ /* 0x000ea80000300800 */
[----:B------:R-:W2:Y:S04]  /*73e0*/  LDL.LU R23, [R1+0x2a4] ;  /* 0x0002a40001177983 */ /* 0x000ea80000300800 */
[----:B------:R-:W2:Y:S04]  /*73f0*/  LDL.LU R22, [R1+0x2ac] ;  /* 0x0002ac0001167983 */ /* 0x000ea80000300800 */
[----:B------:R-:W2:Y:S04]  /*7400*/  LDL.LU R25, [R1+0x2a8] ;  /* 0x0002a80001197983 */ /* 0x000ea80000300800 */
[----:B------:R-:W2:Y:S04]  /*7410*/  LDL.LU R29, [R1+0x2a0] ;  /* 0x0002a000011d7983 */ /* 0x000ea80000300800 */
[----:B------:R-:W2:Y:S04]  /*7420*/  LDL.LU R27, [R1+0x224] ;  /* 0x00022400011b7983 */ /* 0x000ea80000300800 */
[----:B------:R-:W2:Y:S04]  /*7430*/  LDL.LU R26, [R1+0x22c] ;  /* 0x00022c00011a7983 */ /* 0x000ea80000300800 */
[----:B----4-:R0:W-:Y:S04]  /*7440*/  STS.U16 [R15+0x400], R28 ;  /* 0x0004001c0f007388 */ /* 0x0101e80000000400 */
[----:B0-----:R-:W4:Y:S04]  /*7450*/  LDL.LU R28, [R1+0x9b8] ;  /* 0x0009b800011c7983 */ /* 0x001f280000300800 */
[----:B------:R-:W-:Y:S04]  /*7460*/  STS.U16 [R15+0x480], R2 ;  /* 0x000480020f007388 */ /* 0x000fe80000000400 */
[----:B------:R-:W-:Y:S04]  /*7470*/  STS.U16 [R15+0x500], R14 ;  /* 0x0005000e0f007388 */ /* 0x000fe80000000400 */
[----:B------:R-:W-:Y:S04]  /*7480*/  STS.U16 [R15+0x580], R7 ;  /* 0x000580070f007388 */ /* 0x000fe80000000400 */
[----:B------:R-:W-:Y:S04]  /*7490*/  STS.U16 [R15+0x1400], R6 ;  /* 0x001400060f007388 */ /* 0x000fe80000000400 */
[----:B------:R-:W-:Y:S04]  /*74a0*/  STS.U16 [R15+0x1480], R0 ;  /* 0x001480000f007388 */ /* 0x000fe80000000400 */
        /* <DEDUP_REMOVED lines=11> */
[----:B------:R-:W1:Y:S04]  /*7560*/  S2R R2, SR_TID.X ;  /* 0x0000000000027919 */ /* 0x000e680000002100 */
[----:B0-----:R-:W3:Y:S04]  /*7570*/  LDL.LU R20, [R1+0x150] ;  /* 0x0001500001147983 */ /* 0x001ee80000300800 */
[----:B------:R0:W-:Y:S04]  /*7580*/  STS.U16 [R15+0x3400], R19 ;  /* 0x003400130f007388 */ /* 0x0001e80000000400 */
[----:B------:R1:W-:Y:S04]  /*7590*/  STS.U16 [R15+0x3480], R18 ;  /* 0x003480120f007388 */ /* 0x0003e80000000400 */
[----:B0-----:R-:W3:Y:S04]  /*75a0*/  LDL.LU R19, [R1+0x8] ;  /* 0x0000080001137983 */ /* 0x001ee80000300800 */
[----:B-1----:R-:W3:Y:S01]  /*75b0*/  LDL.LU R18, [R1+0x4] ;  /* 0x0000040001127983 */ /* 0x002ee20000300800 */
[----:B------:R-:W-:-:S05]  /*75c0*/  LOP3.LUT R2, R2, 0x3f, RZ, 0xc0, !PT ;  /* 0x0000003f02027812 */ /* 0x000fca00078ec0ff */
[----:B------:R-:W-:-:S05]  /*75d0*/  IMAD.SHL.U32 R2, R2, 0x2, RZ ;  /* 0x0000000202027824 */ /* 0x000fca00078e00ff */
[----:B------:R-:W-:Y:S01]  /*75e0*/  LOP3.LUT R14, R2, 0x30, RZ, 0x3c, !PT ;  /* 0x00000030020e7812 */ /* 0x000fe200078e3cff */
[----:B--2---:R0:W-:Y:S04]  /*75f0*/  STS.U16 [R15+0x3500], R21 ;  /* 0x003500150f007388 */ /* 0x0041e80000000400 */
[----:B------:R1:W-:Y:S04]  /*7600*/  STS.U16 [R15+0x3580], R24 ;  /* 0x003580180f007388 */ /* 0x0003e80000000400 */
[----:B------:R2:W-:Y:S04]  /*7610*/  STS.U16 [R14+0x600], R23 ;  /* 0x000600170e007388 */ /* 0x0005e80000000400 */
[----:B0-----:R-:W3:Y:S04]  /*7620*/  LDL.LU R21, [R1] ;  /* 0x0000000001157983 */ /* 0x001ee80000300800 */
[----:B------:R-:W-:Y:S04]  /*7630*/  STS.U16 [R14+0x680], R22 ;  /* 0x000680160e007388 */ /* 0x000fe80000000400 */
[----:B-1----:R-:W3:Y:S04]  /*7640*/  LDL.LU R24, [R1+0x294] ;  /* 0x0002940001187983 */ /* 0x002ee80000300800 */
[----:B------:R0:W-:Y:S04]  /*7650*/  STS.U16 [R14+0x700], R25 ;  /* 0x000700190e007388 */ /* 0x0001e80000000400 */
[----:B--2---:R-:W2:Y:S04]  /*7660*/  LDL.LU R23, [R1+0x298] ;  /* 0x0002980001177983 */ /* 0x004ea80000300800 */
[----:B------:R1:W-:Y:S04]  /*7670*/  STS.U16 [R14+0x780], R29 ;  /* 0x0007801d0e007388 */ /* 0x0003e80000000400 */
[----:B0-----:R-:W2:Y:S04]  /*7680*/  LDL.LU R25, [R1+0x29c] ;  /* 0x00029c0001197983 */ /* 0x001ea80000300800 */
[----:B------:R0:W-:Y:S04]  /*7690*/  STS.U16 [R14+0x1600], R27 ;  /* 0x0016001b0e007388 */ /* 0x0001e80000000400 */
[----:B-1----:R-:W2:Y:S04]  /*76a0*/  LDL.LU R29, [R1+0x290] ;  /* 0x00029000011d7983 */ /* 0x002ea80000300800 */
[----:B------:R1:W-:Y:S04]  /*76b0*/  STS.U16 [R14+0x1680], R26 ;  /* 0x0016801a0e007388 */ /* 0x0003e80000000400 */
[----:B0-----:R-:W2:Y:S04]  /*76c0*/  LDL.LU R27, [R1+0x214] ;  /* 0x00021400011b7983 */ /* 0x001ea80000300800 */
[----:B-1----:R-:W2:Y:S04]  /*76d0*/  LDL.LU R26, [R1+0x218] ;  /* 0x00021800011a7983 */ /* 0x002ea80000300800 */
[----:B------:R-:W2:Y:S04]  /*76e0*/  LDL.LU R2, [R1+0x21c] ;  /* 0x00021c0001027983 */ /* 0x000ea80000300800 */
[----:B------:R-:W2:Y:S04]  /*76f0*/  LDL.LU R7, [R1+0x210] ;  /* 0x0002100001077983 */ /* 0x000ea80000300800 */
[----:B------:R-:W2:Y:S04]  /*7700*/  LDL.LU R0, [R1+0x134] ;  /* 0x0001340001007983 */ /* 0x000ea80000300800 */
[----:B------:R-:W2:Y:S04]  /*7710*/  LDL.LU R22, [R1+0x138] ;  /* 0x0001380001167983 */ /* 0x000ea80000300800 */
[----:B------:R-:W2:Y:S04]  /*7720*/  LDL.LU R6, [R1+0x13c] ;  /* 0x00013c0001067983 */ /* 0x000ea80000300800 */
[----:B----4-:R0:W-:Y:S04]  /*7730*/  STS.U16 [R14+0x1700], R5 ;  /* 0x001700050e007388 */ /* 0x0101e80000000400 */
[----:B------:R-:W-:Y:S04]  /*7740*/  STS.U16 [R14+0x1780], R16 ;  /* 0x001780100e007388 */ /* 0x000fe80000000400 */
[----:B0-----:R-:W4:Y:S04]  /*7750*/  LDL.LU R5, [R1+0x130] ;  /* 0x0001300001057983 */ /* 0x001f280000300800 */
[----:B---3--:R-:W-:Y:S04]  /*7760*/  STS.U16 [R14+0x2600], R4 ;  /* 0x002600040e007388 */ /* 0x008fe80000000400 */
[----:B------:R0:W-:Y:S04]  /*7770*/  STS.U16 [R14+0x2680], R3 ;  /* 0x002680030e007388 */ /* 0x0001e80000000400 */
[----:B------:R1:W-:Y:S04]  /*7780*/  STS.U16 [R14+0x2700], R17 ;  /* 0x002700110e007388 */ /* 0x0003e80000000400 */
[----:B0-----:R-:W3:Y:S04]  /*7790*/  LDL.LU R3, [R1+0x284] ;  /* 0x0002840001037983 */ /* 0x001ee80000300800 */
[----:B------:R0:W-:Y:S04]  /*77a0*/  STS.U16 [R14+0x2780], R20 ;  /* 0x002780140e007388 */ /* 0x0001e80000000400 */
[----:B------:R0:W-:Y:S04]  /*77b0*/  STS.U16 [R14+0x3600], R28 ;  /* 0x0036001c0e007388 */ /* 0x0001e80000000400 */
[----:B-1----:R-:W3:Y:S04]  /*77c0*/  LDL.LU R17, [R1+0x28c] ;  /* 0x00028c0001117983 */ /* 0x002ee80000300800 */
[----:B0-----:R-:W3:Y:S04]  /*77d0*/  LDL.LU R20, [R1+0x288] ;  /* 0x0002880001147983 */ /* 0x001ee80000300800 */
[----:B------:R-:W0:Y:S04]  /*77e0*/  S2R R28, SR_TID.X ;  /* 0x00000000001c7919 */ /* 0x000e280000002100 */
[----:B------:R1:W-:Y:S04]  /*77f0*/  STS.U16 [R14+0x3680], R19 ;  /* 0x003680130e007388 */ /* 0x0003e80000000400 */
[----:B------:R1:W-:Y:S04]  /*7800*/  STS.U16 [R14+0x3700], R18 ;  /* 0x003700120e007388 */ /* 0x0003e80000000400 */
[----:B-1----:R-:W3:Y:S04]  /*7810*/  LDL.LU R19, [R1+0x280] ;  /* 0x0002800001137983 */ /* 0x002ee80000300800 */
[----:B------:R-:W3:Y:S01]  /*7820*/  LDL.LU R18, [R1+0x204] ;  /* 0x0002040001127983 */ /* 0x000ee20000300800 */
[----:B0-----:R-:W-:-:S03]  /*7830*/  LOP3.LUT R16, R28, 0x3f, RZ, 0xc0, !PT ;  /* 0x0000003f1c107812 */ /* 0x001fc600078ec0ff */
[----:B------:R-:W3:Y:S02]  /*7840*/  LDL.LU R28, [R1+0x20c] ;  /* 0x00020c00011c7983 */ /* 0x000ee40000300800 */
[----:B------:R-:W-:-:S05]  /*7850*/  IMAD.SHL.U32 R4, R16, 0x2, RZ ;  /* 0x0000000210047824 */ /* 0x000fca00078e00ff */
[----:B------:R-:W-:Y:S01]  /*7860*/  LOP3.LUT R4, R4, 0x40, RZ, 0x3c, !PT ;  /* 0x0000004004047812 */ /* 0x000fe200078e3cff */
[----:B------:R0:W-:Y:S04]  /*7870*/  STS.U16 [R14+0x3780], R21 ;  /* 0x003780150e007388 */ /* 0x0001e80000000400 */
[----:B------:R1:W-:Y:S04]  /*7880*/  STS.U16 [R4+0x800], R24 ;  /* 0x0008001804007388 */ /* 0x0003e80000000400 */
[----:B0-----:R-:W3:Y:S04]  /*7890*/  LDL.LU R21, [R1+0x9b4] ;  /* 0x0009b40001157983 */ /* 0x001ee80000300800 */
[----:B--2---:R0:W-:Y:S04]  /*78a0*/  STS.U16 [R4+0x880], R23 ;  /* 0x0008801704007388 */ /* 0x0041e80000000400 */
[----:B-1----:R-:W2:Y:S04]  /*78b0*/  LDL.LU R24, [R1+0x9b0] ;  /* 0x0009b00001187983 */ /* 0x002ea80000300800 */
[----:B------:R1:W-:Y:S04]  /*78c0*/  STS.U16 [R4+0x900], R25 ;  /* 0x0009001904007388 */ /* 0x0003e80000000400 */
[----:B0-----:R-:W2:Y:S04]  /*78d0*/  LDL.LU R23, [R1+0x9ac] ;  /* 0x0009ac0001177983 */ /* 0x001ea80000300800 */
[----:B------:R0:W-:Y:S04]  /*78e0*/  STS.U16 [R4+0x980], R29 ;  /* 0x0009801d04007388 */ /* 0x0001e80000000400 */
[----:B-1----:R-:W2:Y:S04]  /*78f0*/  LDL.LU R25, [R1+0x9a8] ;  /* 0x0009a80001197983 */ /* 0x002ea80000300800 */
[----:B------:R1:W-:Y:S04]  /*7900*/  STS.U16 [R4+0x1800], R27 ;  /* 0x0018001b04007388 */ /* 0x0003e80000000400 */
[----:B0-----:R-:W2:Y:S04]  /*7910*/  LDL.LU R29, [R1+0x9a4] ;  /* 0x0009a400011d7983 */ /* 0x001ea80000300800 */
[----:B------:R0:W-:Y:S04]  /*7920*/  STS.U16 [R4+0x1880], R26 ;  /* 0x0018801a04007388 */ /* 0x0001e80000000400 */
[----:B-1----:R-:W3:Y:S04]  /*7930*/  LDL.LU R27, [R1+0x9a0] ;  /* 0x0009a000011b7983 */ /* 0x002ee80000300800 */
[----:B0-----:R-:W3:Y:S04]  /*7940*/  LDL.LU R26, [R1+0x99c] ;  /* 0x00099c00011a7983 */ /* 0x001ee80000300800 */
[----:B------:R-:W-:Y:S04]  /*7950*/  STS.U16 [R4+0x1900], R2 ;  /* 0x0019000204007388 */ /* 0x000fe80000000400 */
[----:B------:R-:W-:Y:S04]  /*7960*/  STS.U16 [R4+0x1980], R7 ;  /* 0x0019800704007388 */ /* 0x000fe80000000400 */
[----:B------:R-:W-:Y:S04]  /*7970*/  STS.U16 [R4+0x2800], R0 ;  /* 0x0028000004007388 */ /* 0x000fe80000000400 */
[----:B------:R0:W-:Y:S04]  /*7980*/  STS.U16 [R4+0x2880], R22 ;  /* 0x0028801604007388 */ /* 0x0001e80000000400 */
[----:B0-----:R-:W3:Y:S01]  /*7990*/  LDL.LU R22, [R1+0x208] ;  /* 0x0002080001167983 */ /* 0x001ee20000300800 */
[----:B------:R-:W-:-:S03]  /*79a0*/  IMAD.SHL.U32 R2, R16, 0x2, RZ ;  /* 0x0000000210027824 */ /* 0x000fc600078e00ff */
[----:B------:R-:W-:Y:S04]  /*79b0*/  STS.U16 [R4+0x2900], R6 ;  /* 0x0029000604007388 */ /* 0x000fe80000000400 */
[----:B------:R-:W3:Y:S01]  /*79c0*/  LDL.LU R0, [R1+0x80] ;  /* 0x0000800001007983 */ /* 0x000ee20000300800 */
[----:B------:R-:W-:-:S03]  /*79d0*/  LOP3.LUT R2, R2, 0x50, RZ, 0x3c, !PT ;  /* 0x0000005002027812 */ /* 0x000fc600078e3cff */
[----:B----4-:R-:W-:Y:S04]  /*79e0*/  STS.U16 [R4+0x2980], R5 ;  /* 0x0029800504007388 */ /* 0x010fe80000000400 */
[----:B--2---:R0:W-:Y:S04]  /*79f0*/  STS.U16 [R4+0x3800], R29 ;  /* 0x0038001d04007388 */ /* 0x0041e80000000400 */
[----:B---3--:R1:W-:Y:S04]  /*7a00*/  STS.U16 [R4+0x3880], R27 ;  /* 0x0038801b04007388 */ /* 0x0083e80000000400 */
[----:B0-----:R-:W2:Y:S04]  /*7a10*/  LDL.LU R29, [R1+0x88] ;  /* 0x00008800011d7983 */ /* 0x001ea80000300800 */
[----:B------:R0:W-:Y:S04]  /*7a20*/  STS.U16 [R4+0x3900], R26 ;  /* 0x0039001a04007388 */ /* 0x0001e80000000400 */
[----:B-1----:R-:W3:Y:S04]  /*7a30*/  LDL.LU R27, [R1+0x8c] ;  /* 0x00008c00011b7983 */ /* 0x002ee80000300800 */
[----:B------:R1:W-:Y:S04]  /*7a40*/  STS.U16 [R4+0x3980], R25 ;  /* 0x0039801904007388 */ /* 0x0003e80000000400 */
[----:B0-----:R-:W4:Y:S04]  /*7a50*/  LDL.LU R26, [R1+0x84] ;  /* 0x00008400011a7983 */ /* 0x001f280000300800 */
[----:B-1----:R-:W2:Y:S04]  /*7a60*/  LDL.LU R25, [R1+0x200] ;  /* 0x0002000001197983 */ /* 0x002ea80000300800 */
[----:B------:R-:W3:Y:S04]  /*7a70*/  LDL.LU R7, [R1+0x274] ;  /* 0x0002740001077983 */ /* 0x000ee80000300800 */
[----:B------:R-:W3:Y:S04]  /*7a80*/  LDL.LU R6, [R1+0x278] ;  /* 0x0002780001067983 */ /* 0x000ee80000300800 */
[----:B------:R-:W3:Y:S04]  /*7a90*/  LDL.LU R5, [R1+0x27c] ;  /* 0x00027c0001057983 */ /* 0x000ee80000300800 */
[----:B------:R-:W3:Y:S04]  /*7aa0*/  LDL.LU R16, [R1+0x270] ;  /* 0x0002700001107983 */ /* 0x000ee80000300800 */
[----:B------:R0:W-:Y:S04]  /*7ab0*/  STS.U16 [R2+0xa00], R3 ;  /* 0x000a000302007388 */ /* 0x0001e80000000400 */
[----:B------:R-:W3:Y:S04]  /*7ac0*/  LDL.LU R4, [R1+0x1f4] ;  /* 0x0001f40001047983 */ /* 0x000ee80000300800 */
[----:B------:R1:W-:Y:S04]  /*7ad0*/  STS.U16 [R2+0xa80], R17 ;  /* 0x000a801102007388 */ /* 0x0003e80000000400 */
[----:B0-----:R-:W3:Y:S04]  /*7ae0*/  LDL.LU R3, [R1+0x1f8] ;  /* 0x0001f80001037983 */ /* 0x001ee80000300800 */
[----:B------:R0:W-:Y:S04]  /*7af0*/  STS.U16 [R2+0xb00], R20 ;  /* 0x000b001402007388 */ /* 0x0001e80000000400 */
[----:B-1----:R-:W3:Y:S04]  /*7b00*/  LDL.LU R17, [R1+0x1fc] ;  /* 0x0001fc0001117983 */ /* 0x002ee80000300800 */
        /* <DEDUP_REMOVED lines=8> */
[----:B0-----:R-:W3:Y:S04]  /*7b90*/  LDL.LU R22, [R1+0x998] ;  /* 0x0009980001167983 */ /* 0x001ee80000300800 */
[----:B--2---:R-:W-:Y:S04]  /*7ba0*/  STS.U16 [R2+0x1b80], R25 ;  /* 0x001b801902007388 */ /* 0x004fe80000000400 */
[----:B----4-:R-:W-:Y:S04]  /*7bb0*/  STS.U16 [R2+0x2a00], R26 ;  /* 0x002a001a02007388 */ /* 0x010fe80000000400 */
[----:B---3--:R-:W-:Y:S04]  /*7bc0*/  STS.U16 [R2+0x2a80], R27 ;  /* 0x002a801b02007388 */ /* 0x008fe80000000400 */
[----:B------:R-:W-:Y:S04]  /*7bd0*/  STS.U16 [R2+0x2b00], R29 ;  /* 0x002b001d02007388 */ /* 0x000fe80000000400 */
[----:B------:R0:W-:Y:S04]  /*7be0*/  STS.U16 [R2+0x2b80], R0 ;  /* 0x002b800002007388 */ /* 0x0001e80000000400 */
[----:B------:R1:W-:Y:S04]  /*7bf0*/  STS.U16 [R2+0x3a00], R24 ;  /* 0x003a001802007388 */ /* 0x0003e80000000400 */
[----:B------:R2:W-:Y:S04]  /*7c00*/  STS.U16 [R2+0x3a80], R23 ;  /* 0x003a801702007388 */ /* 0x0005e80000000400 */
[----:B0-----:R-:W3:Y:S04]  /*7c10*/  LDL.LU R0, [R1+0x1ec] ;  /* 0x0001ec0001007983 */ /* 0x001ee80000300800 */
[----:B------:R-:W4:Y:S04]  /*7c20*/  LDL.LU R25, [R1+0x1e0] ;  /* 0x0001e00001197983 */ /* 0x000f280000300800 */
[----:B------:R-:W3:Y:S04]  /*7c30*/  LDL.LU R26, [R1+0x64] ;  /* 0x00006400011a7983 */ /* 0x000ee80000300800 */
[----:B------:R-:W3:Y:S04]  /*7c40*/  LDL.LU R27, [R1+0x6c] ;  /* 0x00006c00011b7983 */ /* 0x000ee80000300800 */
[----:B------:R-:W3:Y:S04]  /*7c50*/  LDL.LU R29, [R1+0x68] ;  /* 0x00006800011d7983 */ /* 0x000ee80000300800 */
[----:B-1----:R-:W3:Y:S04]  /*7c60*/  LDL.LU R24, [R1+0x1e8] ;  /* 0x0001e80001187983 */ /* 0x002ee80000300800 */
[----:B--2---:R-:W2:Y:S04]  /*7c70*/  LDL.LU R23, [R1+0x1e4] ;  /* 0x0001e40001177983 */ /* 0x004ea80000300800 */
[----:B------:R0:W-:Y:S04]  /*7c80*/  STS.U16 [R2+0x3b00], R22 ;  /* 0x003b001602007388 */ /* 0x0001e80000000400 */
[----:B------:R1:W-:Y:S04]  /*7c90*/  STS.U16 [R2+0x3b80], R21 ;  /* 0x003b801502007388 */ /* 0x0003e80000000400 */
[----:B0-----:R-:W2:Y:S04]  /*7ca0*/  LDL.LU R22, [R1+0x260] ;  /* 0x0002600001167983 */ /* 0x001ea80000300800 */
[----:B-1----:R-:W0:Y:S02]  /*7cb0*/  S2R R2, SR_TID.X ;  /* 0x0000000000027919 */ /* 0x002e240000002100 */
[----:B0-----:R-:W-:-:S05]  /*7cc0*/  LOP3.LUT R2, R2, 0x3f, RZ, 0xc0, !PT ;  /* 0x0000003f02027812 */ /* 0x001fca00078ec0ff */
[----:B------:R-:W-:-:S05]  /*7cd0*/  IMAD.SHL.U32 R2, R2, 0x2, RZ ;  /* 0x0000000202027824 */ /* 0x000fca00078e00ff */
[----:B------:R-:W-:Y:S02]  /*7ce0*/  LOP3.LUT R21, R2, 0x60, RZ, 0x3c, !PT ;  /* 0x0000006002157812 */ /* 0x000fe400078e3cff */
[----:B------:R-:W2:Y:S04]  /*7cf0*/  LDL.LU R2, [R1+0x70] ;  /* 0x0000700001027983 */ /* 0x000ea80000300800 */
[----:B------:R0:W-:Y:S04]  /*7d00*/  STS.U16 [R21+0xc00], R7 ;  /* 0x000c000715007388 */ /* 0x0001e80000000400 */
[----:B------:R1:W-:Y:S04]  /*7d10*/  STS.U16 [R21+0xc80], R6 ;  /* 0x000c800615007388 */ /* 0x0003e80000000400 */
[----:B------:R1:W-:Y:S04]  /*7d20*/  STS.U16 [R21+0xd00], R5 ;  /* 0x000d000515007388 */ /* 0x0003e80000000400 */
[----:B0-----:R-:W3:Y:S04]  /*7d30*/  LDL.LU R7, [R1+0x994] ;  /* 0x0009940001077983 */ /* 0x001ee80000300800 */
[----:B-1----:R-:W3:Y:S04]  /*7d40*/  LDL.LU R6, [R1+0x990] ;  /* 0x0009900001067983 */ /* 0x002ee80000300800 */
[----:B------:R-:W3:Y:S04]  /*7d50*/  LDL.LU R5, [R1+0x98c] ;  /* 0x00098c0001057983 */ /* 0x000ee80000300800 */
        /* <DEDUP_REMOVED lines=8> */
[----:B0-----:R-:W3:Y:S04]  /*7de0*/  LDL.LU R17, [R1+0x97c] ;  /* 0x00097c0001117983 */ /* 0x001ee80000300800 */
[----:B-1----:R-:W3:Y:S04]  /*7df0*/  LDL.LU R20, [R1+0x978] ;  /* 0x0009780001147983 */ /* 0x002ee80000300800 */
[----:B------:R0:W-:Y:S04]  /*7e00*/  STS.U16 [R21+0x2c00], R19 ;  /* 0x002c001315007388 */ /* 0x0001e80000000400 */
[----:B------:R1:W-:Y:S04]  /*7e10*/  STS.U16 [R21+0x2c80], R18 ;  /* 0x002c801215007388 */ /* 0x0003e80000000400 */
[----:B0-----:R-:W4:Y:S04]  /*7e20*/  LDL.LU R19, [R1+0x974] ;  /* 0x0009740001137983 */ /* 0x001f280000300800 */
[----:B-1----:R-:W4:Y:S04]  /*7e30*/  LDL.LU R18, [R1+0x970] ;  /* 0x0009700001127983 */ /* 0x002f280000300800 */
[----:B------:R0:W-:Y:S04]  /*7e40*/  STS.U16 [R21+0x2d00], R28 ;  /* 0x002d001c15007388 */ /* 0x0001e80000000400 */
[----:B0-----:R-:W4:Y:S04]  /*7e50*/  LDL.LU R28, [R1+0x96c] ;  /* 0x00096c00011c7983 */ /* 0x001f280000300800 */
[----:B--2---:R0:W-:Y:S04]  /*7e60*/  STS.U16 [R21+0x2d80], R2 ;  /* 0x002d800215007388 */ /* 0x0041e80000000400 */
[----:B0-----:R-:W0:Y:S02]  /*7e70*/  S2R R2, SR_TID.X ;  /* 0x0000000000027919 */ /* 0x001e240000002100 */
[----:B0-----:R-:W-:-:S05]  /*7e80*/  LOP3.LUT R2, R2, 0x3f, RZ, 0xc0, !PT ;  /* 0x0000003f02027812 */ /* 0x001fca00078ec0ff */
[----:B------:R-:W-:Y:S01]  /*7e90*/  IMAD.SHL.U32 R2, R2, 0x2, RZ ;  /* 0x0000000202027824 */ /* 0x000fe200078e00ff */
[----:B---3--:R0:W-:Y:S04]  /*7ea0*/  STS.U16 [R21+0x3c00], R20 ;  /* 0x003c001415007388 */ /* 0x0081e80000000400 */
[----:B0-----:R-:W-:Y:S01]  /*7eb0*/  LOP3.LUT R21, R2, 0x70, RZ, 0x3c, !PT ;  /* 0x0000007002157812 */ /* 0x001fe200078e3cff */
[----:B------:R-:W2:Y:S04]  /*7ec0*/  LDL.LU R20, [R1+0x268] ;  /* 0x0002680001147983 */ /* 0x000ea80000300800 */
[----:B------:R-:W0:Y:S02]  /*7ed0*/  S2R R2, SR_TID.X ;  /* 0x0000000000027919 */ /* 0x000e240000002100 */
[----:B0-----:R-:W-:-:S05]  /*7ee0*/  LOP3.LUT R2, R2, 0x3f, RZ, 0xc0, !PT ;  /* 0x0000003f02027812 */ /* 0x001fca00078ec0ff */
[----:B------:R-:W-:-:S05]  /*7ef0*/  IMAD.SHL.U32 R2, R2, 0x2, RZ ;  /* 0x0000000202027824 */ /* 0x000fca00078e00ff */
[----:B------:R-:W-:-:S05]  /*7f00*/  LOP3.LUT R2, R2, 0x60, RZ, 0x3c, !PT ;  /* 0x0000006002027812 */ /* 0x000fca00078e3cff */
[----:B----4-:R0:W-:Y:S04]  /*7f10*/  STS.U16 [R2+0x3c80], R19 ;  /* 0x003c801302007388 */ /* 0x0101e80000000400 */
[----:B------:R1:W-:Y:S04]  /*7f20*/  STS.U16 [R2+0x3d00], R18 ;  /* 0x003d001202007388 */ /* 0x0003e80000000400 */
[----:B0-----:R-:W3:Y:S04]  /*7f30*/  LDL.LU R19, [R1+0x26c] ;  /* 0x00026c0001137983 */ /* 0x001ee80000300800 */
[----:B-1----:R-:W4:Y:S04]  /*7f40*/  LDL.LU R18, [R1+0x264] ;  /* 0x0002640001127983 */ /* 0x002f280000300800 */
[----:B------:R0:W-:Y:S04]  /*7f50*/  STS.U16 [R2+0x3d80], R17 ;  /* 0x003d801102007388 */ /* 0x0001e80000000400 */
[----:B0-----:R-:W0:Y:S04]  /*7f60*/  S2R R2, SR_TID.X ;  /* 0x0000000000027919 */ /* 0x001e280000002100 */
[----:B----4-:R-:W-:Y:S04]  /*7f70*/  STS.U16 [R21+0xe00], R18 ;  /* 0x000e001215007388 */ /* 0x010fe80000000400 */
[----:B---3--:R-:W-:Y:S04]  /*7f80*/  STS.U16 [R21+0xe80], R19 ;  /* 0x000e801315007388 */ /* 0x008fe80000000400 */
[----:B--2---:R-:W-:Y:S04]  /*7f90*/  STS.U16 [R21+0xf00], R20 ;  /* 0x000f001415007388 */ /* 0x004fe80000000400 */
[----:B------:R-:W-:Y:S04]  /*7fa0*/  STS.U16 [R21+0xf80], R22 ;  /* 0x000f801615007388 */ /* 0x000fe80000000400 */
[----:B------:R-:W-:Y:S04]  /*7fb0*/  STS.U16 [R21+0x1e00], R23 ;  /* 0x001e001715007388 */ /* 0x000fe80000000400 */
[----:B------:R1:W-:Y:S04]  /*7fc0*/  STS.U16 [R21+0x1e80], R0 ;  /* 0x001e800015007388 */ /* 0x0003e80000000400 */
[----:B------:R-:W-:Y:S04]  /*7fd0*/  STS.U16 [R21+0x1f00], R24 ;  /* 0x001f001815007388 */ /* 0x000fe80000000400 */
[----:B------:R-:W-:Y:S04]  /*7fe0*/  STS.U16 [R21+0x1f80], R25 ;  /* 0x001f801915007388 */ /* 0x000fe80000000400 */
[----:B------:R-:W-:Y:S04]  /*7ff0*/  STS.U16 [R21+0x2e00], R26 ;  /* 0x002e001a15007388 */ /* 0x000fe80000000400 */
[----:B------:R-:W-:Y:S04]  /*8000*/  STS.U16 [R21+0x2e80], R27 ;  /* 0x002e801b15007388 */ /* 0x000fe80000000400 */
[----:B------:R-:W-:Y:S04]  /*8010*/  STS.U16 [R21+0x2f00], R29 ;  /* 0x002f001d15007388 */ /* 0x000fe80000000400 */
[----:B-1----:R-:W2:Y:S04]  /*8020*/  LDL R0, [R1+0x6c0] ;  /* 0x0006c00001007983 */ /* 0x002ea80000100800 */
[----:B------:R1:W-:Y:S04]  /*8030*/  STS.U16 [R21+0x2f80], R28 ;  /* 0x002f801c15007388 */ /* 0x0003e80000000400 */
[----:B-1----:R-:W3:Y:S01]  /*8040*/  LDL.LU R28, [R1+0x968] ;  /* 0x00096800011c7983 */ /* 0x002ee20000300800 */
[----:B0-----:R-:W-:-:S05]  /*8050*/  LOP3.LUT R2, R2, 0x3f, RZ, 0xc0, !PT ;  /* 0x0000003f02027812 */ /* 0x001fca00078ec0ff */
[----:B------:R-:W-:Y:S01]  /*8060*/  IMAD.SHL.U32 R2, R2, 0x2, RZ ;  /* 0x0000000202027824 */ /* 0x000fe200078e00ff */
[----:B------:R-:W-:Y:S04]  /*8070*/  STS.U16 [R21+0x3e00], R16 ;  /* 0x003e001015007388 */ /* 0x000fe80000000400 */
[----:B------:R-:W-:Y:S01]  /*8080*/  LOP3.LUT R29, R2, 0x10, RZ, 0x3c, !PT ;  /* 0x00000010021d7812 */ /* 0x000fe200078e3cff */
        /* <DEDUP_REMOVED lines=11> */
[----:B------:R-:W-:Y:S06]  /*8140*/  BAR.SYNC.DEFER_BLOCKING 0x0 ;  /* 0x0000000000007b1d */ /* 0x000fec0000010000 */
[----:B--2---:R-:W-:Y:S04]  /*8150*/  LDSM.16.M88.4 R20, [R0+0x4000] ;  /* 0x004000000014783b */ /* 0x004fe80000000200 */
[----:B------:R-:W-:Y:S04]  /*8160*/  LDSM.16.M88.4 R16, [R0+0x4200] ;  /* 0x004200000010783b */ /* 0x000fe80000000200 */
[----:B---3--:R-:W0:Y:S04]  /*8170*/  LDSM.16.MT88.4 R8, [R28] ;  /* 0x000000001c08783b */ /* 0x008e280000004200 */
[----:B------:R-:W1:Y:S04]  /*8180*/  LDSM.16.MT88.4 R24, [R28+0x100] ;  /* 0x000100001c18783b */ /* 0x000e680000004200 */
[----:B------:R-:W-:Y:S04]  /*8190*/  LDSM.16.MT88.4 R4, [R28+0x80] ;  /* 0x000080001c04783b */ /* 0x000fe80000004200 */
[----:B0-----:R-:W-:Y:S04]  /*81a0*/  STL.64 [R1+0x960], R10 ;  /* 0x0009600a01007387 */ /* 0x001fe80000100a00 */
[----:B------:R-:W-:Y:S04]  /*81b0*/  STL.64 [R1+0x958], R8 ;  /* 0x0009580801007387 */ /* 0x000fe80000100a00 */
[----:B------:R-:W0:Y:S04]  /*81c0*/  LDSM.16.MT88.4 R8, [R28+0x180] ;  /* 0x000180001c08783b */ /* 0x000e280000004200 */
[----:B------:R-:W-:Y:S04]  /*81d0*/  STL [R1+0x874], R22 ;  /* 0x0008741601007387 */ /* 0x000fe80000100800 */
[----:B------:R-:W-:Y:S04]  /*81e0*/  STL [R1+0x870], R23 ;  /* 0x0008701701007387 */ /* 0x000fe80000100800 */
[----:B------:R-:W2:Y:S04]  /*81f0*/  LDL.LU.64 R12, [R1+0x40] ;  /* 0x00004000010c7983 */ /* 0x000ea80000300a00 */
[----:B------:R-:W2:Y:S04]  /*8200*/  LDL.LU.64 R14, [R1+0x48] ;  /* 0x00004800010e7983 */ /* 0x000ea80000300a00 */
[----:B-1----:R-:W-:Y:S04]  /*8210*/  STL.64 [R1+0x940], R26 ;  /* 0x0009401a01007387 */ /* 0x002fe80000100a00 */
[----:B------:R1:W-:Y:S04]  /*8220*/  STL.64 [R1+0x938], R24 ;  /* 0x0009381801007387 */ /* 0x0003e80000100a00 */
[----:B-1----:R-:W3:Y:S04]  /*8230*/  LDL.LU.64 R24, [R1+0x160] ;  /* 0x0001600001187983 */ /* 0x002ee80000300a00 */
[----:B------:R-:W3:Y:S01]  /*8240*/  LDL.LU.64 R26, [R1+0x168] ;  /* 0x00016800011a7983 */ /* 0x000ee20000300a00 */
[----:B0-----:R-:W-:-:S02]  /*8250*/  IMAD.MOV.U32 R22, RZ, RZ, R11 ;  /* 0x000000ffff167224 */ /* 0x001fc400078e000b */
[----:B------:R-:W-:Y:S01]  /*8260*/  IMAD.MOV.U32 R23, RZ, RZ, R10 ;  /* 0x000000ffff177224 */ /* 0x000fe200078e000a */
[----:B------:R0:W-:Y:S04]  /*8270*/  STL.64 [R1+0x80], R8 ;  /* 0x0000800801007387 */ /* 0x0001e80000100a00 */
[----:B------:R-:W3:Y:S04]  /*8280*/  LDL.LU.64 R10, [R1+0x960] ;  /* 0x00096000010a7983 */ /* 0x000ee80000300a00 */
[----:B0-----:R-:W3:Y:S02]  /*8290*/  LDL.LU.64 R8, [R1+0x958] ;  /* 0x0009580001087983 */ /* 0x001ee40000300a00 */
[----:B---3--:R-:W-:Y:S11]  /*82a0*/  HMMA.16816.F32 R24, R8, R20, R24 ;  /* 0x000000140818723c */ /* 0x008ff60000001818 */
[----:B------:R-:W-:Y:S11]  /*82b0*/  @!UPT UIADD3 URZ, URZ, URZ, URZ ;  /* 0x0000003f3f3ff290 */ /* 0x000ff6000fffe03f */
[----:B------:R-:W-:Y:S02]  /*82c0*/  @!UPT UIADD3 URZ, URZ, URZ, URZ ;  /* 0x0000003f3f3ff290 */ /* 0x000fe4000fffe03f */
[----:B------:R-:W-:-:S05]  /*82d0*/  IMAD.MOV.U32 R0, RZ, RZ, R27 ;  /* 0x000000ffff007224 */ /* 0x000fca00078e001b */
[----:B------:R0:W-:Y:S01]  /*82e0*/  STL [R1+0x884], R0 ;  /* 0x0008840001007387 */ /* 0x0001e20000100800 */
[----:B------:R-:W-:Y:S02]  /*82f0*/  IMAD.MOV.U32 R29, RZ, RZ, R24 ;  /* 0x000000ffff1d7224 */ /* 0x000fe400078e0018 */
[----:B------:R-:W-:Y:S02]  /*8300*/  IMAD.MOV.U32 R3, RZ, RZ, R25 ;  /* 0x000000ffff037224 */ /* 0x000fe400078e0019 */
[----:B------:R-:W-:Y:S02]  /*8310*/  IMAD.MOV.U32 R2, RZ, RZ, R26 ;  /* 0x000000ffff027224 */ /* 0x000fe400078e001a */
[----:B0-----:R-:W-:Y:S01]  /*8320*/  IMAD.MOV.U32 R0, RZ, RZ, R22 ;  /* 0x000000ffff007224 */ /* 0x001fe200078e0016 */
[----:B------:R-:W-:-:S05]  /*8330*/  LOP3.LUT R22, R28, 0x40, RZ, 0x3c, !PT ;  /* 0x000000401c167812 */ /* 0x000fca00078e3cff */
[----:B------:R-:W0:Y:S04]  /*8340*/  LDSM.16.MT88.4 R24, [R22] ;  /* 0x000000001618783b */ /* 0x000e280000004200 */
[----:B------:R-:W-:Y:S04]  /*8350*/  STL [R1+0x880], R2 ;  /* 0x0008800201007387 */ /* 0x000fe80000100800 */
[----:B------:R-:W-:Y:S04]  /*8360*/  STL [R1+0x87c], R3 ;  /* 0x00087c0301007387 */ /* 0x000fe80000100800 */
[----:B------:R-:W-:Y:S04]  /*8370*/  STL [R1+0x878], R29 ;  /* 0x0008781d01007387 */ /* 0x000fe80000100800 */
[----:B0-----:R-:W-:Y:S04]  /*8380*/  STL.64 [R1+0x70], R24 ;  /* 0x0000701801007387 */ /* 0x001fe80000100a00 */
[----:B------:R-:W-:Y:S04]  /*8390*/  STL.64 [R1+0x78], R26 ;  /* 0x0000781a01007387 */ /* 0x000fe80000100a00 */
[----:B------:R-:W0:Y:S04]  /*83a0*/  LDSM.16.MT88.4 R24, [R22+0x80] ;  /* 0x000080001618783b */ /* 0x000e280000004200 */
[----:B0-----:R-:W-:Y:S04]  /*83b0*/  STL.64 [R1+0x60], R24 ;  /* 0x0000601801007387 */ /* 0x001fe80000100a00 */
[----:B------:R-:W-:Y:S04]  /*83c0*/  STL.64 [R1+0x68], R26 ;  /* 0x0000681a01007387 */ /* 0x000fe80000100a00 */
[----:B------:R-:W0:Y:S01]  /*83d0*/  LDSM.16.MT88.4 R24, [R22+0x100] ;  /* 0x000100001618783b */ /* 0x000e220000004200 */
[----:B--2---:R-:W-:Y:S03]  /*83e0*/  HMMA.16816.F32 R8, R8, R16, R12 ;  /* 0x000000100808723c */ /* 0x004fe6000000180c */
[----:B0-----:R-:W-:Y:S04]  /*83f0*/  STL.64 [R1+0x50], R24 ;  /* 0x0000501801007387 */ /* 0x001fe80000100a00 */
[----:B------:R-:W-:Y:S04]  /*8400*/  STL.64 [R1+0x58], R26 ;  /* 0x0000581a01007387 */ /* 0x000fe80000100a00 */
[----:B------:R-:W-:Y:S04]  /*8410*/  STL.64 [R1+0x950], R18 ;  /* 0x0009501201007387 */ /* 0x000fe80000100a00 */
[----:B------:R0:W-:Y:S04]  /*8420*/  STL.64 [R1+0x948], R16 ;  /* 0x0009481001007387 */ /* 0x0001e80000100a00 */
[----:B0-----:R-:W2:Y:S04]  /*8430*/  LDL.LU.64 R16, [R1+0x140] ;  /* 0x0001400001107983 */ /* 0x001ea80000300a00 */
[----:B------:R-:W2:Y:S01]  /*8440*/  LDL.LU.64 R18, [R1+0x148] ;  /* 0x0001480001127983 */ /* 0x000ea20000300a00 */
[----:B------:R-:W-:Y:S01]  /*8450*/  IMAD.MOV.U32 R29, RZ, RZ, R9 ;  /* 0x000000ffff1d7224 */ /* 0x000fe200078e0009 */
[----:B------:R-:W-:Y:S01]  /*8460*/  LOP3.LUT R9, R28, 0x40, RZ, 0x3c, !PT ;  /* 0x000000401c097812 */ /* 0x000fe200078e3cff */
[----:B------:R-:W-:Y:S01]  /*8470*/  IMAD.MOV.U32 R2, RZ, RZ, R23 ;  /* 0x000000ffff027224 */ /* 0x000fe200078e0017 */
[----:B------:R-:W3:Y:S04]  /*8480*/  LDL.LU.64 R24, [R1+0x30] ;  /* 0x0000300001187983 */ /* 0x000ee80000300a00 */
[----:B------:R-:W0:Y:S01]  /*8490*/  LDSM.16.MT88.4 R12, [R9+0x180] ;  /* 0x00018000090c783b */ /* 0x000e220000004200 */
[----:B------:R-:W-:-:S02]  /*84a0*/  IMAD.MOV.U32 R23, RZ, RZ, R11 ;  /* 0x000000ffff177224 */ /* 0x000fc400078e000b */
[----:B------:R-:W-:Y:S01]  /*84b0*/  IMAD.MOV.U32 R22, RZ, RZ, R10 ;  /* 0x000000ffff167224 */ /* 0x000fe200078e000a */
[----:B------:R-:W3:Y:S01]  /*84c0*/  LDL.LU.64 R26, [R1+0x38] ;  /* 0x00003800011a7983 */ /* 0x000ee20000300a00 */
[----:B------:R-:W-:-:S03]  /*84d0*/  IMAD.MOV.U32 R3, RZ, RZ, R8 ;  /* 0x000000ffff037224 */ /* 0x000fc600078e0008 */
[----:B------:R-:W-:Y:S04]  /*84e0*/  STL [R1+0x894], R23 ;  /* 0x0008941701007387 */ /* 0x000fe80000100800 */
[----:B------:R-:W-:Y:S04]  /*84f0*/  STL [R1+0x890], R22 ;  /* 0x0008901601007387 */ /* 0x000fe80000100800 */
[----:B------:R-:W-:Y:S04]  /*8500*/  STL [R1+0x88c], R29 ;  /* 0x00088c1d01007387 */ /* 0x000fe80000100800 */
[----:B------:R-:W-:Y:S04]  /*8510*/  STL [R1+0x888], R3 ;  /* 0x0008880301007387 */ /* 0x000fe80000100800 */
[----:B0-----:R-:W-:Y:S04]  /*8520*/  STL.64 [R1+0x858], R14 ;  /* 0x0008580e01007387 */ /* 0x001fe80000100a00 */
[----:B------:R0:W-:Y:S01]  /*8530*/  STL.64 [R1+0x850], R12 ;  /* 0x0008500c01007387 */ /* 0x0001e20000100a00 */
[----:B--2---:R-:W-:Y:S11]  /*8540*/  HMMA.16816.F32 R16, R4, R20, R16 ;  /* 0x000000140410723c */ /* 0x004ff60000001810 */
[----:B------:R-:W-:Y:S11]  /*8550*/  @!UPT UIADD3 URZ, URZ, URZ, URZ ;  /* 0x0000003f3f3ff290 */ /* 0x000ff6000fffe03f */
[----:B------:R-:W-:Y:S02]  /*8560*/  @!UPT UIADD3 URZ, URZ, URZ, URZ ;  /* 0x0000003f3f3ff290 */ /* 0x000fe4000fffe03f */
[----:B0-----:R-:W-:Y:S02]  /*8570*/  IMAD.MOV.U32 R13, RZ, RZ, R18 ;  /* 0x000000ffff0d7224 */ /* 0x001fe400078e0012 */
[----:B------:R-:W-:Y:S02]  /*8580*/  IMAD.MOV.U32 R12, RZ, RZ, R19 ;  /* 0x000000ffff0c7224 */ /* 0x000fe400078e0013 */
[----:B------:R-:W-:Y:S01]  /*8590*/  IMAD.MOV.U32 R15, RZ, RZ, R16 ;  /* 0x000000ffff0f7224 */ /* 0x000fe200078e0010 */
[----:B------:R-:W2:Y:S01]  /*85a0*/  LDL.LU.64 R18, [R1+0x950] ;  /* 0x0009500001127983 */ /* 0x000ea20000300a00 */
[----:B------:R-:W-:-:S03]  /*85b0*/  IMAD.MOV.U32 R14, RZ, RZ, R17 ;  /* 0x000000ffff0e7224 */ /* 0x000fc600078e0011 */
[----:B------:R-:W3:Y:S01]  /*85c0*/  LDL.LU.64 R16, [R1+0x948] ;  /* 0x0009480001107983 */ /* 0x000ee20000300a00 */
[----:B------:R-:W-:Y:S02]  /*85d0*/  IMAD.MOV.U32 R10, RZ, RZ, R2 ;  /* 0x000000ffff0a7224 */ /* 0x000fe400078e0002 */
[----:B------:R-:W-:Y:S01]  /*85e0*/  IMAD.MOV.U32 R11, RZ, RZ, R0 ;  /* 0x000000ffff0b7224 */ /* 0x000fe200078e0000 */
[----:B------:R-:W-:Y:S04]  /*85f0*/  STL [R1+0x8a4], R12 ;  /* 0x0008a40c01007387 */ /* 0x000fe80000100800 */
[----:B------:R-:W-:Y:S04]  /*8600*/  STL [R1+0x8a0], R13 ;  /* 0x0008a00d01007387 */ /* 0x000fe80000100800 */
[----:B------:R-:W-:Y:S04]  /*8610*/  STL [R1+0x89c], R14 ;  /* 0x00089c0e01007387 */ /* 0x000fe80000100800 */
[----:B------:R-:W-:Y:S01]  /*8620*/  STL [R1+0x898], R15 ;  /* 0x0008980f01007387 */ /* 0x000fe20000100800 */
[----:B---3--:R-:W-:Y:S03]  /*8630*/  HMMA.16816.F32 R4, R4, R16, R24 ;  /* 0x000000100404723c */ /* 0x008fe60000001818 */
[----:B------:R-:W0:Y:S11]  /*8640*/  LDSM.16.MT88.4 R24, [R28+0x2000] ;  /* 0x002000001c18783b */ /* 0x000e360000004200 */
[----:B------:R-:W-:Y:S10]  /*8650*/  @!UPT UIADD3 URZ, URZ, URZ, URZ ;  /* 0x0000003f3f3ff290 */ /* 0x000ff4000fffe03f */
[----:B------:R-:W-:Y:S02]  /*8660*/  IMAD.MOV.U32 R2, RZ, RZ, R7 ;  /* 0x000000ffff027224 */ /* 0x000fe400078e0007 */
[----:B------:R-:W-:Y:S02]  /*8670*/  IMAD.MOV.U32 R0, RZ, RZ, R6 ;  /* 0x000000ffff007224 */ /* 0x000fe400078e0006 */
[----:B------:R-:W-:Y:S02]  /*8680*/  IMAD.MOV.U32 R29, RZ, RZ, R4 ;  /* 0x000000ffff1d7224 */ /* 0x000fe400078e0004 */
[----:B------:R-:W-:Y:S02]  /*8690*/  IMAD.MOV.U32 R3, RZ, RZ, R5 ;  /* 0x000000ffff037224 */ /* 0x000fe400078e0005 */
[----:B------:R-:W3:Y:S04]  /*86a0*/  LDL.LU.64 R4, [R1+0x120] ;  /* 0x0001200001047983 */ /* 0x000ee80000300a00 */
[----:B------:R-:W3:Y:S04]  /*86b0*/  LDL.LU.64 R6, [R1+0x128] ;  /* 0x0001280001067983 */ /* 0x000ee80000300a00 */
[----:B------:R-:W-:Y:S01]  /*86c0*/  STL [R1+0x8b4], R2 ;  /* 0x0008b40201007387 */ /* 0x000fe20000100800 */
[----:B0-----:R-:W-:-:S03]  /*86d0*/  IMAD.MOV.U32 R13, RZ, RZ, R26 ;  /* 0x000000ffff0d7224 */ /* 0x001fc600078e001a */
[----:B------:R-:W-:Y:S01]  /*86e0*/  STL [R1+0x8b0], R0 ;  /* 0x0008b00001007387 */ /* 0x000fe20000100800 */
[----:B------:R-:W-:-:S03]  /*86f0*/  IMAD.MOV.U32 R14, RZ, RZ, R27 ;  /* 0x000000ffff0e7224 */ /* 0x000fc600078e001b */
[----:B------:R-:W-:Y:S01]  /*8700*/  STL [R1+0x8ac], R3 ;  /* 0x0008ac0301007387 */ /* 0x000fe20000100800 */
[----:B------:R-:W-:-:S03]  /*8710*/  IMAD.MOV.U32 R12, RZ, RZ, R25 ;  /* 0x000000ffff0c7224 */ /* 0x000fc600078e0019 */
[----:B------:R-:W-:Y:S04]  /*8720*/  STL [R1+0x8a8], R29 ;  /* 0x0008a81d01007387 */ /* 0x000fe80000100800 */
[----:B------:R0:W-:Y:S04]  /*8730*/  STL [R1+0x40], R24 ;  /* 0x0000401801007387 */ /* 0x0001e80000100800 */
[----:B------:R-:W3:Y:S04]  /*8740*/  LDL.LU.64 R26, [R1+0x940] ;  /* 0x00094000011a7983 */ /* 0x000ee80000300a00 */
[----:B0-----:R-:W3:Y:S04]  /*8750*/  LDL.LU.64 R24, [R1+0x938] ;  /* 0x0009380001187983 */ /* 0x001ee80000300a00 */
[----:B------:R-:W-:Y:S04]  /*8760*/  STL [R1+0x8c0], R14 ;  /* 0x0008c00e01007387 */ /* 0x000fe80000100800 */
[----:B------:R-:W-:Y:S04]  /*8770*/  STL [R1+0x8bc], R13 ;  /* 0x0008bc0d01007387 */ /* 0x000fe80000100800 */
[----:B------:R-:W-:Y:S04]  /*8780*/  STL [R1+0x8b8], R12 ;  /* 0x0008b80c01007387 */ /* 0x000fe80000100800 */
[----:B------:R-:W0:Y:S04]  /*8790*/  LDSM.16.MT88.4 R12, [R28+0x2080] ;  /* 0x002080001c0c783b */ /* 0x000e280000004200 */
[----:B0-----:R-:W-:Y:S04]  /*87a0*/  STL.64 [R1+0x30], R12 ;  /* 0x0000300c01007387 */ /* 0x001fe80000100a00 */
[----:B------:R-:W-:Y:S04]  /*87b0*/  STL.64 [R1+0x38], R14 ;  /* 0x0000380e01007387 */ /* 0x000fe80000100a00 */
[----:B------:R-:W0:Y:S04]  /*87c0*/  LDSM.16.MT88.4 R12, [R28+0x2100] ;  /* 0x002100001c0c783b */ /* 0x000e280000004200 */
[----:B0-----:R-:W-:Y:S04]  /*87d0*/  STL.64 [R1+0x20], R12 ;  /* 0x0000200c01007387 */ /* 0x001fe80000100a00 */
[----:B------:R-:W-:Y:S04]  /*87e0*/  STL.64 [R1+0x28], R14 ;  /* 0x0000280e01007387 */ /* 0x000fe80000100a00 */
[----:B------:R-:W0:Y:S04]  /*87f0*/  LDSM.16.MT88.4 R12, [R28+0x2180] ;  /* 0x002180001c0c783b */ /* 0x000e280000004200 */
[----:B------:R-:W-:Y:S04]  /*8800*/  STL [R1+0x71c], R28 ;  /* 0x00071c1c01007387 */ /* 0x000fe80000100800 */
[----:B0-----:R-:W-:Y:S04]  /*8810*/  STL.64 [R1+0x10], R12 ;  /* 0x0000100c01007387 */ /* 0x001fe80000100a00 */
[----:B------:R0:W-:Y:S02]  /*8820*/  STL.64 [R1+0x18], R14 ;  /* 0x0000180e01007387 */ /* 0x0001e40000100a00 */
[----:B0-----:R-:W-:Y:S01]  /*8830*/  IMAD.MOV.U32 R14, RZ, RZ, R10 ;  /* 0x000000ffff0e7224 */ /* 0x001fe200078e000a */
[----:B---3--:R-:W-:Y:S11]  /*8840*/  HMMA.16816.F32 R4, R24, R20, R4 ;  /* 0x000000141804723c */ /* 0x008ff60000001804 */
[----:B------:R-:W-:Y:S11]  /*8850*/  @!UPT UIADD3 URZ, URZ, URZ, URZ ;  /* 0x0000003f3f3ff290 */ /* 0x000ff6000fffe03f */
[----:B------:R-:W-:Y:S02]  /*8860*/  @!UPT UIADD3 URZ, URZ, URZ, URZ ;  /* 0x0000003f3f3ff290 */ /* 0x000fe4000fffe03f */
[----:B------:R-:W-:Y:S02]  /*8870*/  IMAD.MOV.U32 R28, RZ, RZ, R7 ;  /* 0x000000ffff1c7224 */ /* 0x000fe400078e0007 */
[----:B------:R-:W-:Y:S02]  /*8880*/  IMAD.MOV.U32 R22, RZ, RZ, R6 ;  /* 0x000000ffff167224 */ /* 0x000fe400078e0006 */
[----:B------:R-:W-:Y:S01]  /*8890*/  IMAD.MOV.U32 R23, RZ, RZ, R5 ;  /* 0x000000ffff177224 */ /* 0x000fe200078e0005 */
[----:B------:R0:W-:Y:S01]  /*88a0*/  STL [R1+0x8d0], R28 ;  /* 0x0008d01c01007387 */ /* 0x0001e20000100800 */
[----:B------:R-:W-:-:S03]  /*88b0*/  IMAD.MOV.U32 R15, RZ, RZ, R4 ;  /* 0x000000ffff0f7224 */ /* 0x000fc600078e0004 */
[----:B------:R-:W-:Y:S04]  /*88c0*/  STL [R1+0x8cc], R22 ;  /* 0x0008cc1601007387 */ /* 0x000fe80000100800 */
[----:B------:R-:W-:Y:S01]  /*88d0*/  STL [R1+0x8c8], R23 ;  /* 0x0008c81701007387 */ /* 0x000fe20000100800 */
[----:B0-----:R-:W-:-:S03]  /*88e0*/  IMAD.MOV.U32 R28, RZ, RZ, R9 ;  /* 0x000000ffff1c7224 */ /* 0x001fc600078e0009 */
[----:B------:R0:W-:Y:S04]  /*88f0*/  STL [R1+0x8c4], R15 ;  /* 0x0008c40f01007387 */ /* 0x0001e80000100800 */
[----:B------:R-:W-:Y:S04]  /*8900*/  LDSM.16.MT88.4 R4, [R28+0x2000] ;  /* 0x002000001c04783b */ /* 0x000fe80000004200 */
[----:B------:R-:W3:Y:S01]  /*8910*/  LDL.LU R12, [R1+0x80] ;  /* 0x00008000010c7983 */ /* 0x000ee20000300800 */
[----:B0-----:R-:W-:-:S03]  /*8920*/  IMAD.MOV.U32 R15, RZ, RZ, R11 ;  /* 0x000000ffff0f7224 */ /* 0x001fc600078e000b */
[----:B------:R-:W0:Y:S04]  /*8930*/  LDSM.16.MT88.4 R8, [R28+0x2080] ;  /* 0x002080001c08783b */ /* 0x000e280000004200 */
[----:B------:R-:W3:Y:S04]  /*8940*/  LDL.LU R13, [R1+0x84] ;  /* 0x00008400010d7983 */ /* 0x000ee80000300800 */
[----:B0-----:R-:W-:Y:S04]  /*8950*/  STL.64 [R1+0x748], R10 ;  /* 0x0007480a01007387 */ /* 0x001fe80000100a00 */
[----:B------:R-:W-:Y:S04]  /*8960*/  STL.64 [R1], R4 ;  /* 0x0000000401007387 */ /* 0x000fe80000100a00 */
[----:B------:R-:W-:Y:S04]  /*8970*/  STL.64 [R1+0x8], R6 ;  /* 0x0000080601007387 */ /* 0x000fe80000100a00 */
[----:B------:R0:W-:Y:S04]  /*8980*/  STL.64 [R1+0x740], R8 ;  /* 0x0007400801007387 */ /* 0x0001e80000100a00 */
[----:B------:R-:W1:Y:S04]  /*8990*/  LDSM.16.MT88.4 R4, [R28+0x2100] ;  /* 0x002100001c04783b */ /* 0x000e680000004200 */
[----:B0-----:R-:W4:Y:S04]  /*89a0*/  LDL.LU.64 R8, [R1+0xe0] ;  /* 0x0000e00001087983 */ /* 0x001f280000300a00 */
[----:B------:R-:W4:Y:S04]  /*89b0*/  LDL.LU.64 R10, [R1+0xe8] ;  /* 0x0000e800010a7983 */ /* 0x000f280000300a00 */
[----:B-1----:R-:W-:Y:S04]  /*89c0*/  STL.64 [R1+0x728], R6 ;  /* 0x0007280601007387 */ /* 0x002fe80000100a00 */
[----:B------:R-:W-:Y:S04]  /*89d0*/  STL.64 [R1+0x720], R4 ;  /* 0x0007200401007387 */ /* 0x000fe80000100a00 */
[----:B--2---:R-:W-:Y:S04]  /*89e0*/  STL.64 [R1+0x930], R18 ;  /* 0x0009301201007387 */ /* 0x004fe80000100a00 */
[----:B------:R0:W-:Y:S01]  /*89f0*/  STL.64 [R1+0x928], R16 ;  /* 0x0009281001007387 */ /* 0x0001e20000100a00 */
[----:B----4-:R-:W-:Y:S03]  /*8a00*/  HMMA.16816.F32 R24, R24, R16, R8 ;  /* 0x000000101818723c */ /* 0x010fe60000001808 */
[----:B0-----:R-:W3:Y:S04]  /*8a10*/  LDL.LU.64 R16, [R1+0xd0] ;  /* 0x0000d00001107983 */ /* 0x001ee80000300a00 */
[----:B------:R-:W3:Y:S04]  /*8a20*/  LDL.LU.64 R18, [R1+0xd8] ;  /* 0x0000d80001127983 */ /* 0x000ee80000300a00 */
[----:B------:R-:W2:Y:S04]  /*8a30*/  LDL.LU R8, [R1+0x60] ;  /* 0x0000600001087983 */ /* 0x000ea80000300800 */
[----:B------:R-:W2:Y:S04]  /*8a40*/  LDL.LU R9, [R1+0x64] ;  /* 0x0000640001097983 */ /* 0x000ea80000300800 */
[----:B------:R-:W4:Y:S04]  /*8a50*/  LDL.LU R10, [R1+0x68] ;  /* 0x00006800010a7983 */ /* 0x000f280000300800 */
[----:B------:R-:W4:Y:S01]  /*8a60*/  LDL.LU R11, [R1+0x6c] ;  /* 0x00006c00010b7983 */ /* 0x000f220000300800 */
[----:B------:R-:W-:-:S02]  /*8a70*/  IMAD.MOV.U32 R2, RZ, RZ, R24 ;  /* 0x000000ffff027224 */ /* 0x000fc400078e0018 */
[----:B------:R-:W-:Y:S02]  /*8a80*/  IMAD.MOV.U32 R0, RZ, RZ, R25 ;  /* 0x000000ffff007224 */ /* 0x000fe400078e0019 */
[----:B------:R-:W-:Y:S02]  /*8a90*/  IMAD.MOV.U32 R3, RZ, RZ, R26 ;  /* 0x000000ffff037224 */ /* 0x000fe400078e001a */
[----:B------:R-:W-:Y:S02]  /*8aa0*/  IMAD.MOV.U32 R29, RZ, RZ, R27 ;  /* 0x000000ffff1d7224 */ /* 0x000fe400078e001b */
[----:B------:R-:W0:Y:S01]  /*8ab0*/  LDSM.16.MT88.4 R24, [R28+0x2180] ;  /* 0x002180001c18783b */ /* 0x000e220000004200 */
[----:B---3--:R-:W-:Y:S03]  /*8ac0*/  HMMA.16816.F32 R16, R12, R20, R16 ;  /* 0x000000140c10723c */ /* 0x008fe60000001810 */
[----:B----4-:R-:W-:Y:S04]  /*8ad0*/  STL.64 [R1+0x910], R10 ;  /* 0x0009100a01007387 */ /* 0x010fe80000100a00 */
[----:B--2---:R1:W-:Y:S04]  /*8ae0*/  STL.64 [R1+0x908], R8 ;  /* 0x0009080801007387 */ /* 0x0043e80000100a00 */
[----:B-1----:R-:W2:Y:S04]  /*8af0*/  LDL.LU R8, [R1+0x70] ;  /* 0x0000700001087983 */ /* 0x002ea80000300800 */
[----:B------:R-:W2:Y:S04]  /*8b00*/  LDL.LU R9, [R1+0x74] ;  /* 0x0000740001097983 */ /* 0x000ea80000300800 */
[----:B------:R-:W2:Y:S04]  /*8b10*/  LDL.LU R10, [R1+0x78] ;  /* 0x00007800010a7983 */ /* 0x000ea80000300800 */
[----:B------:R-:W2:Y:S04]  /*8b20*/  LDL.LU R11, [R1+0x7c] ;  /* 0x00007c00010b7983 */ /* 0x000ea80000300800 */
[----:B------:R-:W3:Y:S04]  /*8b30*/  LDL.LU.64 R4, [R1+0xb0] ;  /* 0x0000b00001047983 */ /* 0x000ee80000300a00 */
[----:B------:R-:W3:Y:S04]  /*8b40*/  LDL.LU.64 R6, [R1+0xb8] ;  /* 0x0000b80001067983 */ /* 0x000ee80000300a00 */
[----:B------:R-:W-:Y:S04]  /*8b50*/  STL [R1+0x8e0], R29 ;  /* 0x0008e01d01007387 */ /* 0x000fe80000100800 */
[----:B------:R-:W-:Y:S04]  /*8b60*/  STL [R1+0x8dc], R3 ;  /* 0x0008dc0301007387 */ /* 0x000fe80000100800 */
[----:B------:R-:W-:Y:S04]  /*8b70*/  STL [R1+0x8d8], R0 ;  /* 0x0008d80001007387 */ /* 0x000fe80000100800 */
[----:B------:R-:W-:Y:S04]  /*8b80*/  STL [R1+0x8d4], R2 ;  /* 0x0008d40201007387 */ /* 0x000fe80000100800 */
[----:B0-----:R0:W-:Y:S04]  /*8b90*/  STL.64 [R1+0x700], R26 ;  /* 0x0007001a01007387 */ /* 0x0011e80000100a00 */
[----:B------:R1:W-:Y:S01]  /*8ba0*/  STL.64 [R1+0x6f8], R24 ;  /* 0x0006f81801007387 */ /* 0x0003e20000100a00 */
[----:B0-----:R-:W-:-:S02]  /*8bb0*/  IMAD.MOV.U32 R27, RZ, RZ, R16 ;  /* 0x000000ffff1b7224 */ /* 0x001fc400078e0010 */
[----:B------:R-:W-:Y:S02]  /*8bc0*/  IMAD.MOV.U32 R26, RZ, RZ, R17 ;  /* 0x000000ffff1a7224 */ /* 0x000fe400078e0011 */
[----:B-1----:R-:W-:Y:S02]  /*8bd0*/  IMAD.MOV.U32 R25, RZ, RZ, R18 ;  /* 0x000000ffff197224 */ /* 0x002fe400078e0012 */
[----:B------:R-:W-:Y:S02]  /*8be0*/  IMAD.MOV.U32 R24, RZ, RZ, R19 ;  /* 0x000000ffff187224 */ /* 0x000fe400078e0013 */
[----:B------:R-:W4:Y:S04]  /*8bf0*/  LDL.LU.64 R18, [R1+0x930] ;  /* 0x0009300001127983 */ /* 0x000f280000300a00 */
[----:B------:R-:W3:Y:S04]  /*8c00*/  LDL.LU.64 R16, [R1+0x928] ;  /* 0x0009280001107983 */ /* 0x000ee80000300a00 */
[----:B------:R-:W-:Y:S04]  /*8c10*/  STL [R1+0x8f0], R24 ;  /* 0x0008f01801007387 */ /* 0x000fe80000100800 */
[----:B------:R-:W-:Y:S04]  /*8c20*/  STL [R1+0x8ec], R25 ;  /* 0x0008ec1901007387 */ /* 0x000fe80000100800 */
[----:B------:R-:W-:Y:S04]  /*8c30*/  STL [R1+0x8e8], R26 ;  /* 0x0008e81a01007387 */ /* 0x000fe80000100800 */
[----:B------:R-:W-:Y:S04]  /*8c40*/  STL [R1+0x8e4], R27 ;  /* 0x0008e41b01007387 */ /* 0x000fe80000100800 */
[----:B----4-:R-:W-:Y:S01]  /*8c50*/  STL.64 [R1+0x920], R18 ;  /* 0x0009201201007387 */ /* 0x010fe20000100a00 */
[----:B---3--:R-:W-:Y:S03]  /*8c60*/  HMMA.16816.F32 R4, R12, R16, R4 ;  /* 0x000000100c04723c */ /* 0x008fe60000001804 */
[----:B------:R0:W-:Y:S04]  /*8c70*/  STL.64 [R1+0x918], R16 ;  /* 0x0009181001007387 */ /* 0x0001e80000100a00 */
[----:B0-----:R-:W2:Y:S04]  /*8c80*/  LDL.LU.64 R16, [R1+0xc0] ;  /* 0x0000c00001107983 */ /* 0x001ea80000300a00 */
[----:B------:R-:W2:Y:S04]  /*8c90*/  LDL.LU.64 R18, [R1+0xc8] ;  /* 0x0000c80001127983 */ /* 0x000ea80000300a00 */
[----:B------:R-:W3:Y:S09]  /*8ca0*/  LDL.LU.64 R24, [R1+0xa0] ;  /* 0x0000a00001187983 */ /* 0x000ef20000300a00 */
[----:B------:R-:W-:Y:S01]  /*8cb0*/  IMAD.MOV.U32 R15, RZ, RZ, R4 ;  /* 0x000000ffff0f7224 */ /* 0x000fe200078e0004 */
[----:B------:R-:W3:Y:S01]  /*8cc0*/  LDL.LU.64 R26, [R1+0xa8] ;  /* 0x0000a800011a7983 */ /* 0x000ee20000300a00 */
[----:B------:R-:W-:-:S02]  /*8cd0*/  IMAD.MOV.U32 R14, RZ, RZ, R5 ;  /* 0x000000ffff0e7224 */ /* 0x000fc400078e0005 */
[----:B------:R-:W-:Y:S01]  /*8ce0*/  IMAD.MOV.U32 R13, RZ, RZ, R6 ;  /* 0x000000ffff0d7224 */ /* 0x000fe200078e0006 */
[----:B------:R-:W4:Y:S01]  /*8cf0*/  LDL.LU.64 R4, [R1+0x180] ;  /* 0x0001800001047983 */ /* 0x000f220000300a00 */
[----:B------:R-:W-:-:S03]  /*8d00*/  IMAD.MOV.U32 R12, RZ, RZ, R7 ;  /* 0x000000ffff0c7224 */ /* 0x000fc600078e0007 */
[----:B------:R-:W3:Y:S01]  /*8d10*/  LDL.LU.64 R6, [R1+0x188] ;  /* 0x0001880001067983 */ /* 0x000ee20000300a00 */
[----:B--2---:R-:W-:Y:S03]  /*8d20*/  HMMA.16816.F32 R16, R8, R20, R16 ;  /* 0x000000140810723c */ /* 0x004fe60000001810 */
[----:B---3--:R-:W-:Y:S04]  /*8d30*/  STL.64 [R1+0x900], R6 ;  /* 0x0009000601007387 */ /* 0x008fe80000100a00 */
[----:B----4-:R0:W-:Y:S11]  /*8d40*/  STL.64 [R1+0x8f8], R4 ;  /* 0x0008f80401007387 */ /* 0x0101f60000100a00 */
[----:B------:R-:W-:Y:S06]  /*8d50*/  @!UPT UIADD3 URZ, URZ, URZ, URZ ;  /* 0x0000003f3f3ff290 */ /* 0x000fec000fffe03f */
[----:B------:R-:W-:Y:S02]  /*8d60*/  IMAD.MOV.U32 R22, RZ, RZ, R18 ;  /* 0x000000ffff167224 */ /* 0x000fe400078e0012 */
[----:B------:R-:W-:Y:S02]  /*8d70*/  IMAD.MOV.U32 R23, RZ, RZ, R19 ;  /* 0x000000ffff177224 */ /* 0x000fe400078e0013 */
[----:B------:R-:W-:Y:S01]  /*8d80*/  IMAD.MOV.U32 R2, RZ, RZ, R16 ;  /* 0x000000ffff027224 */ /* 0x000fe200078e0010 */
[----:B0-----:R-:W2:Y:S01]  /*8d90*/  LDL.LU.64 R4, [R1+0x90] ;  /* 0x0000900001047983 */ /* 0x001ea20000300a00 */
[----:B------:R-:W-:-:S03]  /*8da0*/  IMAD.MOV.U32 R28, RZ, RZ, R17 ;  /* 0x000000ffff1c7224 */ /* 0x000fc600078e0011 */
[----:B------:R-:W2:Y:S04]  /*8db0*/  LDL.LU.64 R6, [R1+0x98] ;  /* 0x0000980001067983 */ /* 0x000ea80000300a00 */
[----:B------:R0:W-:Y:S04]  /*8dc0*/  STL [R1+0x8f4], R15 ;  /* 0x0008f40f01007387 */ /* 0x0001e80000100800 */
[----:B------:R-:W3:Y:S04]  /*8dd0*/  LDL.LU.64 R18, [R1+0x920] ;  /* 0x0009200001127983 */ /* 0x000ee80000300a00 */
[----:B------:R-:W4:Y:S02]  /*8de0*/  LDL.LU.64 R16, [R1+0x918] ;  /* 0x0009180001107983 */ /* 0x000f240000300a00 */
[----:B----4-:R-:W-:Y:S11]  /*8df0*/  HMMA.16816.F32 R8, R8, R16, R24 ;  /* 0x000000100808723c */ /* 0x010ff60000001818 */
[----:B------:R-:W-:Y:S11]  /*8e00*/  @!UPT UIADD3 URZ, URZ, URZ, URZ ;  /* 0x0000003f3f3ff290 */ /* 0x000ff6000fffe03f */
[----:B------:R-:W-:Y:S02]  /*8e10*/  @!UPT UIADD3 URZ, URZ, URZ, URZ ;  /* 0x0000003f3f3ff290 */ /* 0x000fe4000fffe03f */
[----:B------:R-:W-:Y:S02]  /*8e20*/  IMAD.MOV.U32 R3, RZ, RZ, R10 ;  /* 0x000000ffff037224 */ /* 0x000fe400078e000a */
[----:B------:R-:W-:Y:S02]  /*8e30*/  IMAD.MOV.U32 R0, RZ, RZ, R11 ;  /* 0x000000ffff007224 */ /* 0x000fe400078e000b */
[----:B------:R-:W-:Y:S01]  /*8e40*/  IMAD.MOV.U32 R27, RZ, RZ, R8 ;  /* 0x000000ffff1b7224 */ /* 0x000fe200078e0008 */
[----:B------:R-:W2:Y:S01]  /*8e50*/  LDL.LU.64 R10, [R1+0x910] ;  /* 0x00091000010a7983 */ /* 0x000ea20000300a00 */
[----:B------:R-:W-:-:S03]  /*8e60*/  IMAD.MOV.U32 R29, RZ, RZ, R9 ;  /* 0x000000ffff1d7224 */ /* 0x000fc600078e0009 */
[----:B------:R-:W2:Y:S02]  /*8e70*/  LDL.LU.64 R8, [R1+0x908] ;  /* 0x0009080001087983 */ /* 0x000ea40000300a00 */
[----:B--2---:R-:W-:Y:S11]  /*8e80*/  HMMA.16816.F32 R4, R8, R20, R4 ;  /* 0x000000140804723c */ /* 0x004ff60000001804 */
[----:B------:R-:W-:Y:S11]  /*8e90*/  @!UPT UIADD3 URZ, URZ, URZ, URZ ;  /* 0x0000003f3f3ff290 */ /* 0x000ff6000fffe03f */
[----:B------:R-:W-:Y:S02]  /*8ea0*/  @!UPT UIADD3 URZ, URZ, URZ, URZ ;  /* 0x0000003f3f3ff290 */ /* 0x000fe4000fffe03f */
[----:B------:R-:W-:Y:S02]  /*8eb0*/  IMAD.MOV.U32 R25, RZ, RZ, R6 ;  /* 0x000000ffff197224 */ /* 0x000fe400078e0006 */
[----:B------:R-:W-:Y:S02]  /*8ec0*/  IMAD.MOV.U32 R26, RZ, RZ, R7 ;  /* 0x000000ffff1a7224 */ /* 0x000fe400078e0007 */
[----:B0-----:R-:W-:Y:S01]  /*8ed0*/  IMAD.MOV.U32 R15, RZ, RZ, R4 ;  /* 0x000000ffff0f7224 */ /* 0x001fe200078e0004 */
[----:B------:R-:W2:Y:S01]  /*8ee0*/  LDL.LU.64 R6, [R1+0x900] ;  /* 0x0009000001067983 */ /* 0x000ea20000300a00 */
[----:B------:R-:W-:-:S03]  /*8ef0*/  IMAD.MOV.U32 R24, RZ, RZ, R5 ;  /* 0x000000ffff187224 */ /* 0x000fc600078e0005 */
[----:B------:R-:W2:Y:S04]  /*8f00*/  LDL.LU.64 R4, [R1+0x8f8] ;  /* 0x0008f80001047983 */ /* 0x000ea80000300a00 */
[----:B---3--:R-:W-:Y:S04]  /*8f10*/  STL.64 [R1+0x868], R18 ;  /* 0x0008681201007387 */ /* 0x008fe80000100a00 */
[----:B------:R-:W-:Y:S01]  /*8f20*/  STL.64 [R1+0x860], R16 ;  /* 0x0008601001007387 */ /* 0x000fe20000100a00 */
[----:B--2---:R-:W-:Y:S03]  /*8f30*/  HMMA.16816.F32 R4, R8, R16, R4 ;  /* 0x000000100804723c */ /* 0x004fe60000001804 */
[----:B------:R-:W2:Y:S04]  /*8f40*/  LDL.LU R8, [R1] ;  /* 0x0000000001087983 */ /* 0x000ea80000300800 */
[----:B------:R-:W2:Y:S04]  /*8f50*/  LDL.LU R9, [R1+0x4] ;  /* 0x0000040001097983 */ /* 0x000ea80000300800 */
[----:B------:R-:W3:Y:S04]  /*8f60*/  LDL.LU R10, [R1+0x8] ;  /* 0x00000800010a7983 */ /* 0x000ee80000300800 */
[----:B------:R-:W3:Y:S04]  /*8f70*/  LDL.LU R11, [R1+0xc] ;  /* 0x00000c00010b7983 */ /* 0x000ee80000300800 */
[----:B---3--:R-:W-:Y:S04]  /*8f80*/  STL.64 [R1+0x778], R10 ;  /* 0x0007780a01007387 */ /* 0x008fe80000100a00 */
[----:B--2---:R-:W-:Y:S04]  /*8f90*/  STL.64 [R1+0x770], R8 ;  /* 0x0007700801007387 */ /* 0x004fe80000100a00 */
[----:B------:R0:W-:Y:S04]  /*8fa0*/  STL.64 [R1+0x738], R6 ;  /* 0x0007380601007387 */ /* 0x0001e80000100a00 */
[----:B------:R1:W-:Y:S01]  /*8fb0*/  STL.64 [R1+0x730], R4 ;  /* 0x0007300401007387 */ /* 0x0003e20000100a00 */
[----:B0-----:R-:W-:-:S02]  /*8fc0*/  IMAD.MOV.U32 R6, RZ, RZ, R25 ;  /* 0x000000ffff067224 */ /* 0x001fc400078e0019 */
[----:B-1----:R-:W-:Y:S02]  /*8fd0*/  IMAD.MOV.U32 R4, RZ, RZ, R15 ;  /* 0x000000ffff047224 */ /* 0x002fe400078e000f */
[----:B------:R-:W2:Y:S01]  /*8fe0*/  LDL.LU R15, [R1+0x8f4] ;  /* 0x0008f400010f7983 */ /* 0x000ea20000300800 */
[----:B------:R-:W-:Y:S02]  /*8ff0*/  IMAD.MOV.U32 R5, RZ, RZ, R24 ;  /* 0x000000ffff057224 */ /* 0x000fe400078e0018 */
[----:B------:R-:W-:Y:S01]  /*9000*/  IMAD.MOV.U32 R7, RZ, RZ, R26 ;  /* 0x000000ffff077224 */ /* 0x000fe200078e001a */
[----:B------:R-:W3:Y:S04]  /*9010*/  LDL.LU R24, [R1+0x8f0] ;  /* 0x0008f00001187983 */ /* 0x000ee80000300800 */
[----:B------:R-:W4:Y:S04]  /*9020*/  LDL.LU R25, [R1+0x8ec] ;  /* 0x0008ec0001197983 */ /* 0x000f280000300800 */
[----:B------:R-:W2:Y:S04]  /*9030*/  LDL.LU R26, [R1+0x8e8] ;  /* 0x0008e800011a7983 */ /* 0x000ea80000300800 */
[----:B------:R-:W2:Y:S04]  /*9040*/  LDL.LU R8, [R1+0x10] ;  /* 0x0000100001087983 */ /* 0x000ea80000300800 */
[----:B------:R-:W2:Y:S04]  /*9050*/  LDL.LU R9, [R1+0x14] ;  /* 0x0000140001097983 */ /* 0x000ea80000300800 */
[----:B------:R-:W2:Y:S04]  /*9060*/  LDL.LU R10, [R1+0x18] ;  /* 0x00001800010a7983 */ /* 0x000ea80000300800 */
[----:B------:R-:W2:Y:S04]  /*9070*/  LDL.LU R11, [R1+0x1c] ;  /* 0x00001c00010b7983 */ /* 0x000ea80000300800 */
[----:B--2---:R-:W-:Y:S04]  /*9080*/  STL.64 [R1+0x7a8], R10 ;  /* 0x0007a80a01007387 */ /* 0x004fe80000100a00 */
[----:B------:R-:W-:Y:S04]  /*9090*/  STL.64 [R1+0x7a0], R8 ;  /* 0x0007a00801007387 */ /* 0x000fe80000100a00 */
[----:B------:R0:W-:Y:S04]  /*90a0*/  STL.64 [R1+0x758], R6 ;  /* 0x0007580601007387 */ /* 0x0001e80000100a00 */
[----:B------:R1:W-:Y:S01]  /*90b0*/  STL.64 [R1+0x750], R4 ;  /* 0x0007500401007387 */ /* 0x0003e20000100a00 */
[----:B0-----:R-:W-:-:S02]  /*90c0*/  IMAD.MOV.U32 R6, RZ, RZ, R3 ;  /* 0x000000ffff067224 */ /* 0x001fc400078e0003 */
[----:B------:R-:W-:Y:S02]  /*90d0*/  IMAD.MOV.U32 R7, RZ, RZ, R0 ;  /* 0x000000ffff077224 */ /* 0x000fe400078e0000 */
[----:B-1----:R-:W-:Y:S02]  /*90e0*/  IMAD.MOV.U32 R4, RZ, RZ, R27 ;  /* 0x000000ffff047224 */ /* 0x002fe400078e001b */
[----:B------:R-:W2:Y:S01]  /*90f0*/  LDL.LU R27, [R1+0x8e4] ;  /* 0x0008e400011b7983 */ /* 0x000ea20000300800 */
[----:B------:R-:W-:-:S03]  /*9100*/  IMAD.MOV.U32 R5, RZ, RZ, R29 ;  /* 0x000000ffff057224 */ /* 0x000fc600078e001d */
[----:B------:R-:W2:Y:S04]  /*9110*/  LDL.LU R29, [R1+0x8e0] ;  /* 0x0008e000011d7983 */ /* 0x000ea80000300800 */
[----:B------:R-:W2:Y:S04]  /*9120*/  LDL.LU R3, [R1+0x8dc] ;  /* 0x0008dc0001037983 */ /* 0x000ea80000300800 */
[----:B------:R-:W2:Y:S04]  /*9130*/  LDL.LU R0, [R1+0x8d8] ;  /* 0x0008d80001007983 */ /* 0x000ea80000300800 */
[----:B------:R0:W-:Y:S04]  /*9140*/  STL.64 [R1+0x768], R6 ;  /* 0x0007680601007387 */ /* 0x0001e80000100a00 */
[----:B------:R1:W-:Y:S01]  /*9150*/  STL.64 [R1+0x760], R4 ;  /* 0x0007600401007387 */ /* 0x0003e20000100a00 */
[----:B0-----:R-:W-:-:S02]  /*9160*/  IMAD.MOV.U32 R6, RZ, RZ, R22 ;  /* 0x000000ffff067224 */ /* 0x001fc400078e0016 */
[----:B-1----:R-:W-:Y:S02]  /*9170*/  IMAD.MOV.U32 R4, RZ, RZ, R2 ;  /* 0x000000ffff047224 */ /* 0x002fe400078e0002 */
[----:B------:R-:W2:Y:S01]  /*9180*/  LDL.LU R2, [R1+0x8d4] ;  /* 0x0008d40001027983 */ /* 0x000ea20000300800 */
[----:B------:R-:W-:Y:S02]  /*9190*/  IMAD.MOV.U32 R5, RZ, RZ, R28 ;  /* 0x000000ffff057224 */ /* 0x000fe400078e001c */
[----:B------:R-:W-:Y:S01]  /*91a0*/  IMAD.MOV.U32 R7, RZ, RZ, R23 ;  /* 0x000000ffff077224 */ /* 0x000fe200078e0017 */
[----:B------:R-:W2:Y:S04]  /*91b0*/  LDL.LU R28, [R1+0x8d0] ;  /* 0x0008d000011c7983 */ /* 0x000ea80000300800 */
[----:B------:R-:W2:Y:S04]  /*91c0*/  LDL.LU R22, [R1+0x8cc] ;  /* 0x0008cc0001167983 */ /* 0x000ea80000300800 */
        /* <DEDUP_REMOVED lines=18> */
[----:B------:R0:W-:Y:S04]  /*92f0*/  STL.64 [R1+0x790], R4 ;  /* 0x0007900401007387 */ /* 0x0001e80000100a00 */
[----:B------:R-:W2:Y:S04]  /*9300*/  LDL.LU R8, [R1+0x30] ;  /* 0x0000300001087983 */ /* 0x000ea80000300800 */
[----:B------:R-:W2:Y:S04]  /*9310*/  LDL.LU R9, [R1+0x34] ;  /* 0x0000340001097983 */ /* 0x000ea80000300800 */
[----:B------:R-:W2:Y:S04]  /*9320*/  LDL.LU R10, [R1+0x38] ;  /* 0x00003800010a7983 */ /* 0x000ea80000300800 */
[----:B------:R-:W2:Y:S01]  /*9330*/  LDL.LU R11, [R1+0x3c] ;  /* 0x00003c00010b7983 */ /* 0x000ea20000300800 */
[----:B----4-:R-:W-:-:S02]  /*9340*/  IMAD.MOV.U32 R6, RZ, RZ, R25 ;  /* 0x000000ffff067224 */ /* 0x010fc400078e0019 */
[----:B---3--:R-:W-:Y:S02]  /*9350*/  IMAD.MOV.U32 R7, RZ, RZ, R24 ;  /* 0x000000ffff077224 */ /* 0x008fe400078e0018 */
[----:B0-----:R-:W-:Y:S02]  /*9360*/  IMAD.MOV.U32 R4, RZ, RZ, R27 ;  /* 0x000000ffff047224 */ /* 0x001fe400078e001b */
[----:B------:R-:W-:Y:S01]  /*9370*/  IMAD.MOV.U32 R5, RZ, RZ, R26 ;  /* 0x000000ffff057224 */ /* 0x000fe200078e001a */
[----:B--2---:R-:W-:Y:S04]  /*9380*/  STL.64 [R1+0x808], R10 ;  /* 0x0008080a01007387 */ /* 0x004fe80000100a00 */
[----:B------:R-:W-:Y:S04]  /*9390*/  STL.64 [R1+0x800], R8 ;  /* 0x0008000801007387 */ /* 0x000fe80000100a00 */
        /* <DEDUP_REMOVED lines=10> */
[----:B------:R-:W2:Y:S01]  /*9440*/  LDL.LU R8, [R1+0x40] ;  /* 0x0000400001087983 */ /* 0x000ea20000300800 */
[----:B------:R-:W-:-:S02]  /*9450*/  IMAD.MOV.U32 R10, RZ, RZ, R13 ;  /* 0x000000ffff0a7224 */ /* 0x000fc400078e000d */
[----:B------:R-:W-:Y:S02]  /*9460*/  IMAD.MOV.U32 R11, RZ, RZ, R14 ;  /* 0x000000ffff0b7224 */ /* 0x000fe400078e000e */
[----:B------:R-:W-:Y:S02]  /*9470*/  IMAD.MOV.U32 R9, RZ, RZ, R12 ;  /* 0x000000ffff097224 */ /* 0x000fe400078e000c */
[----:B------:R-:W3:Y:S04]  /*9480*/  LDL.LU R12, [R1+0x8a4] ;  /* 0x0008a400010c7983 */ /* 0x000ee80000300800 */
[----:B------:R-:W3:Y:S04]  /*9490*/  LDL.LU R13, [R1+0x8a0] ;  /* 0x0008a000010d7983 */ /* 0x000ee80000300800 */
[----:B------:R-:W3:Y:S04]  /*94a0*/  LDL.LU R14, [R1+0x89c] ;  /* 0x00089c00010e7983 */ /* 0x000ee80000300800 */
[----:B------:R-:W-:Y:S04]  /*94b0*/  STL.64 [R1+0x838], R10 ;  /* 0x0008380a01007387 */ /* 0x000fe80000100a00 */
[----:B--2---:R-:W-:Y:S04]  /*94c0*/  STL.64 [R1+0x830], R8 ;  /* 0x0008300801007387 */ /* 0x004fe80000100a00 */
[----:B------:R0:W-:Y:S04]  /*94d0*/  STL.64 [R1+0x7c8], R6 ;  /* 0x0007c80601007387 */ /* 0x0001e80000100a00 */
[----:B------:R1:W-:Y:S01]  /*94e0*/  STL.64 [R1+0x7c0], R4 ;  /* 0x0007c00401007387 */ /* 0x0003e20000100a00 */
[----:B0-----:R-:W-:-:S02]  /*94f0*/  IMAD.MOV.U32 R6, RZ, RZ, R22 ;  /* 0x000000ffff067224 */ /* 0x001fc400078e0016 */
[----:B-1----:R-:W-:Y:S02]  /*9500*/  IMAD.MOV.U32 R4, RZ, RZ, R15 ;  /* 0x000000ffff047224 */ /* 0x002fe400078e000f */
[----:B------:R-:W2:Y:S01]  /*9510*/  LDL.LU R15, [R1+0x898] ;  /* 0x00089800010f7983 */ /* 0x000ea20000300800 */
[----:B------:R-:W-:-:S03]  /*9520*/  IMAD.MOV.U32 R5, RZ, RZ, R23 ;  /* 0x000000ffff057224 */ /* 0x000fc600078e0017 */
[----:B------:R-:W2:Y:S01]  /*9530*/  LDL.LU R23, [R1+0x894] ;  /* 0x0008940001177983 */ /* 0x000ea20000300800 */
[----:B------:R-:W-:-:S03]  /*9540*/  IMAD.MOV.U32 R7, RZ, RZ, R28 ;  /* 0x000000ffff077224 */ /* 0x000fc600078e001c */
[----:B------:R-:W2:Y:S04]  /*9550*/  LDL.LU R22, [R1+0x890] ;  /* 0x0008900001167983 */ /* 0x000ea80000300800 */
[----:B------:R-:W2:Y:S04]  /*9560*/  LDL.LU R24, [R1+0x50] ;  /* 0x0000500001187983 */ /* 0x000ea80000300800 */
[----:B------:R-:W2:Y:S04]  /*9570*/  LDL.LU R25, [R1+0x54] ;  /* 0x0000540001197983 */ /* 0x000ea80000300800 */
[----:B------:R-:W2:Y:S04]  /*9580*/  LDL.LU R26, [R1+0x58] ;  /* 0x00005800011a7983 */ /* 0x000ea80000300800 */
[----:B------:R-:W2:Y:S04]  /*9590*/  LDL.LU R27, [R1+0x5c] ;  /* 0x00005c00011b7983 */ /* 0x000ea80000300800 */
[----:B------:R-:W2:Y:S04]  /*95a0*/  LDL.LU.64 R16, [R1+0x170] ;  /* 0x0001700001107983 */ /* 0x000ea80000300a00 */
[----:B------:R-:W2:Y:S04]  /*95b0*/  LDL.LU.64 R18, [R1+0x178] ;  /* 0x0001780001127983 */ /* 0x000ea80000300a00 */
[----:B------:R-:W-:Y:S04]  /*95c0*/  STL.64 [R1+0x7e8], R6 ;  /* 0x0007e80601007387 */ /* 0x000fe80000100a00 */
[----:B------:R0:W-:Y:S02]  /*95d0*/  STL.64 [R1+0x7e0], R4 ;  /* 0x0007e00401007387 */ /* 0x0001e40000100a00 */
[----:B0-----:R-:W-:-:S02]  /*95e0*/  IMAD.MOV.U32 R4, RZ, RZ, R29 ;  /* 0x000000ffff047224 */ /* 0x001fc400078e001d */
[----:B------:R-:W2:Y:S01]  /*95f0*/  LDL.LU R29, [R1+0x88c] ;  /* 0x00088c00011d7983 */ /* 0x000ea20000300800 */
[----:B----4-:R-:W-:-:S03]  /*9600*/  IMAD.MOV.U32 R5, RZ, RZ, R3 ;  /* 0x000000ffff057224 */ /* 0x010fc600078e0003 */
[----:B------:R-:W4:Y:S01]  /*9610*/  LDL.LU R3, [R1+0x888] ;  /* 0x0008880001037983 */ /* 0x000f220000300800 */
[----:B---3--:R-:W-:Y:S02]  /*9620*/  IMAD.MOV.U32 R6, RZ, RZ, R0 ;  /* 0x000000ffff067224 */ /* 0x008fe400078e0000 */
[----:B------:R-:W-:Y:S01]  /*9630*/  IMAD.MOV.U32 R7, RZ, RZ, R2 ;  /* 0x000000ffff077224 */ /* 0x000fe200078e0002 */
[----:B------:R-:W3:Y:S04]  /*9640*/  LDL.LU R0, [R1+0x884] ;  /* 0x0008840001007983 */ /* 0x000ee80000300800 */
[----:B------:R-:W3:Y:S04]  /*9650*/  LDL.LU R2, [R1+0x880] ;  /* 0x0008800001027983 */ /* 0x000ee80000300800 */
[----:B------:R0:W-:Y:S04]  /*9660*/  STL.64 [R1+0x7f8], R6 ;  /* 0x0007f80601007387 */ /* 0x0001e80000100a00 */
[----:B------:R1:W-:Y:S01]  /*9670*/  STL.64 [R1+0x7f0], R4 ;  /* 0x0007f00401007387 */ /* 0x0003e20000100a00 */
[----:B0-----:R-:W-:-:S02]  /*9680*/  IMAD.MOV.U32 R6, RZ, RZ, R13 ;  /* 0x000000ffff067224 */ /* 0x001fc400078e000d */
[----:B------:R-:W-:Y:S02]  /*9690*/  IMAD.MOV.U32 R7, RZ, RZ, R12 ;  /* 0x000000ffff077224 */ /* 0x000fe400078e000c */
[----:B-1----:R-:W-:-:S03]  /*96a0*/  IMAD.MOV.U32 R5, RZ, RZ, R14 ;  /* 0x000000ffff057224 */ /* 0x002fc600078e000e */
[----:B------:R0:W-:Y:S01]  /*96b0*/  STL.64 [R1+0x818], R6 ;  /* 0x0008180601007387 */ /* 0x0001e20000100a00 */
[----:B--2---:R-:W-:-:S05]  /*96c0*/  IMAD.MOV.U32 R4, RZ, RZ, R15 ;  /* 0x000000ffff047224 */ /* 0x004fca00078e000f */
[----:B------:R1:W-:Y:S01]  /*96d0*/  STL.64 [R1+0x810], R4 ;  /* 0x0008100401007387 */ /* 0x0003e20000100a00 */
[----:B0-----:R-:W-:Y:S02]  /*96e0*/  IMAD.MOV.U32 R7, RZ, RZ, R23 ;  /* 0x000000ffff077224 */ /* 0x001fe400078e0017 */
[----:B------:R-:W-:Y:S02]  /*96f0*/  IMAD.MOV.U32 R6, RZ, RZ, R22 ;  /* 0x000000ffff067224 */ /* 0x000fe400078e0016 */
[----:B-1----:R-:W-:Y:S02]  /*9700*/  IMAD.MOV.U32 R5, RZ, RZ, R29 ;  /* 0x000000ffff057224 */ /* 0x002fe400078e001d */
[----:B----4-:R-:W-:Y:S02]  /*9710*/  IMAD.MOV.U32 R4, RZ, RZ, R3 ;  /* 0x000000ffff047224 */ /* 0x010fe400078e0003 */
[----:B------:R-:W2:Y:S04]  /*9720*/  LDL.LU R3, [R1+0x87c] ;  /* 0x00087c0001037983 */ /* 0x000ea80000300800 */
[----:B------:R-:W4:Y:S04]  /*9730*/  LDL.LU R29, [R1+0x878] ;  /* 0x00087800011d7983 */ /* 0x000f280000300800 */
[----:B------:R-:W2:Y:S04]  /*9740*/  LDL.LU R22, [R1+0x874] ;  /* 0x0008740001167983 */ /* 0x000ea80000300800 */
[----:B------:R-:W2:Y:S04]  /*9750*/  LDL.LU R23, [R1+0x870] ;  /* 0x0008700001177983 */ /* 0x000ea80000300800 */
[----:B------:R-:W2:Y:S04]  /*9760*/  LDL.LU.64 R12, [R1+0x110] ;  /* 0x00011000010c7983 */ /* 0x000ea80000300a00 */
[----:B------:R-:W2:Y:S04]  /*9770*/  LDL.LU.64 R14, [R1+0x118] ;  /* 0x00011800010e7983 */ /* 0x000ea80000300a00 */
[----:B------:R-:W2:Y:S04]  /*9780*/  LDL.LU.64 R8, [R1+0xf0] ;  /* 0x0000f00001087983 */ /* 0x000ea80000300a00 */
[----:B------:R-:W2:Y:S01]  /*9790*/  LDL.LU.64 R10, [R1+0xf8] ;  /* 0x0000f800010a7983 */ /* 0x000ea20000300a00 */
[----:B------:R-:W-:Y:S11]  /*97a0*/  HMMA.16816.F32 R16, R24, R20, R16 ;  /* 0x000000141810723c */ /* 0x000ff60000001810 */
[----:B------:R-:W-:Y:S11]  /*97b0*/  @!UPT UIADD3 URZ, URZ, URZ, URZ ;  /* 0x0000003f3f3ff290 */ /* 0x000ff6000fffe03f */
[----:B------:R-:W-:Y:S02]  /*97c0*/  @!UPT UIADD3 URZ, URZ, URZ, URZ ;  /* 0x0000003f3f3ff290 */ /* 0x000fe4000fffe03f */
[----:B------:R-:W-:Y:S01]  /*97d0*/  IMAD.MOV.U32 R28, RZ, RZ, R16 ;  /* 0x000000ffff1c7224 */ /* 0x000fe200078e0010 */
[----:B--2---:R-:W-:Y:S04]  /*97e0*/  STL.64 [R1+0x848], R10 ;  /* 0x0008480a01007387 */ /* 0x004fe80000100a00 */
[----:B------:R0:W-:Y:S04]  /*97f0*/  STL.64 [R1+0x840], R8 ;  /* 0x0008400801007387 */ /* 0x0001e80000100a00 */
[----:B0-----:R-:W2:Y:S04]  /*9800*/  LDL.LU.64 R8, [R1+0x100] ;  /* 0x0001000001087983 */ /* 0x001ea80000300a00 */
[----:B------:R-:W2:Y:S04]  /*9810*/  LDL.LU.64 R10, [R1+0x108] ;  /* 0x00010800010a7983 */ /* 0x000ea80000300a00 */
[----:B------:R3:W-:Y:S04]  /*9820*/  STL.64 [R1+0x828], R6 ;  /* 0x0008280601007387 */ /* 0x0007e80000100a00 */
[----:B------:R0:W-:Y:S01]  /*9830*/  STL.64 [R1+0x820], R4 ;  /* 0x0008200401007387 */ /* 0x0001e20000100a00 */
[----:B---3--:R-:W-:-:S02]  /*9840*/  IMAD.MOV.U32 R6, RZ, RZ, R2 ;  /* 0x000000ffff067224 */ /* 0x008fc400078e0002 */
[----:B------:R-:W-:Y:S02]  /*9850*/  IMAD.MOV.U32 R7, RZ, RZ, R0 ;  /* 0x000000ffff077224 */ /* 0x000fe400078e0000 */
[----:B0-----:R-:W-:Y:S02]  /*9860*/  IMAD.MOV.U32 R5, RZ, RZ, R3 ;  /* 0x000000ffff057224 */ /* 0x001fe400078e0003 */
[----:B------:R-:W-:Y:S02]  /*9870*/  IMAD.MOV.U32 R2, RZ, RZ, R18 ;  /* 0x000000ffff027224 */ /* 0x000fe400078e0012 */
[----:B------:R-:W-:Y:S02]  /*9880*/  IMAD.MOV.U32 R0, RZ, RZ, R19 ;  /* 0x000000ffff007224 */ /* 0x000fe400078e0013 */
[----:B------:R-:W-:Y:S01]  /*9890*/  IMAD.MOV.U32 R3, RZ, RZ, R17 ;  /* 0x000000ffff037224 */ /* 0x000fe200078e0011 */
[----:B------:R-:W3:Y:S04]  /*98a0*/  LDL.LU.64 R18, [R1+0x868] ;  /* 0x0008680001127983 */ /* 0x000ee80000300a00 */
[----:B------:R-:W2:Y:S02]  /*98b0*/  LDL.LU.64 R16, [R1+0x860] ;  /* 0x0008600001107983 */ /* 0x000ea40000300a00 */
[----:B--2---:R-:W-:Y:S02]  /*98c0*/  HMMA.16816.F32 R24, R24, R16, R12 ;  /* 0x000000101818723c */ /* 0x004fe4000000180c */
[----:B------:R-:W2:Y:S04]  /*98d0*/  LDL.LU.64 R14, [R1+0x858] ;  /* 0x00085800010e7983 */ /* 0x000ea80000300a00 */
[----:B------:R-:W2:Y:S11]  /*98e0*/  LDL.LU.64 R12, [R1+0x850] ;  /* 0x00085000010c7983 */ /* 0x000eb60000300a00 */
[----:B------:R-:W-:Y:S06]  /*98f0*/  @!UPT UIADD3 URZ, URZ, URZ, URZ ;  /* 0x0000003f3f3ff290 */ /* 0x000fec000fffe03f */
[----:B------:R0:W-:Y:S04]  /*9900*/  STL.64 [R1+0x710], R26 ;  /* 0x0007101a01007387 */ /* 0x0001e80000100a00 */
[----:B------:R1:W-:Y:S01]  /*9910*/  STL.64 [R1+0x708], R24 ;  /* 0x0007081801007387 */ /* 0x0003e20000100a00 */
[----:B0-----:R-:W-:Y:S02]  /*9920*/  IMAD.MOV.U32 R26, RZ, RZ, R2 ;  /* 0x000000ffff1a7224 */ /* 0x001fe400078e0002 */
[----:B------:R-:W-:Y:S02]  /*9930*/  IMAD.MOV.U32 R27, RZ, RZ, R0 ;  /* 0x000000ffff1b7224 */ /* 0x000fe400078e0000 */
[----:B-1----:R-:W-:Y:S01]  /*9940*/  IMAD.MOV.U32 R24, RZ, RZ, R28 ;  /* 0x000000ffff187224 */ /* 0x002fe200078e001c */
[C---:B--2---:R-:W-:Y:S11]  /*9950*/  HMMA.16816.F32 R8, R12.reuse, R20, R8 ;  /* 0x000000140c08723c */ /* 0x044ff60000001808 */
[----:B------:R-:W-:Y:S11]  /*9960*/  @!UPT UIADD3 URZ, URZ, URZ, URZ ;  /* 0x0000003f3f3ff290 */ /* 0x000ff6000fffe03f */
[----:B------:R-:W-:Y:S01]  /*9970*/  @!UPT UIADD3 URZ, URZ, URZ, URZ ;  /* 0x0000003f3f3ff290 */ /* 0x000fe2000fffe03f */
[----:B------:R0:W-:Y:S01]  /*9980*/  STL [R1+0x50], R8 ;  /* 0x0000500801007387 */ /* 0x0001e20000100800 */
[----:B------:R-:W-:Y:S02]  /*9990*/  IMAD.MOV.U32 R0, RZ, RZ, R10 ;  /* 0x000000ffff007224 */ /* 0x000fe400078e000a */
[----:B------:R-:W-:Y:S02]  /*99a0*/  IMAD.MOV.U32 R2, RZ, RZ, R11 ;  /* 0x000000ffff027224 */ /* 0x000fe400078e000b */
[----:B------:R-:W-:Y:S01]  /*99b0*/  IMAD.MOV.U32 R28, RZ, RZ, R9 ;  /* 0x000000ffff1c7224 */ /* 0x000fe200078e0009 */
[----:B------:R-:W2:Y:S04]  /*99c0*/  LDL.LU.64 R10, [R1+0x848] ;  /* 0x00084800010a7983 */ /* 0x000ea80000300a00 */
[----:B0-----:R-:W2:Y:S01]  /*99d0*/  LDL.LU.64 R8, [R1+0x840] ;  /* 0x0008400001087983 */ /* 0x001ea20000300a00 */
[----:B----4-:R-:W-:Y:S01]  /*99e0*/  IMAD.MOV.U32 R4, RZ, RZ, R29 ;  /* 0x000000ffff047224 */ /* 0x010fe200078e001d */
[----:B--2---:R-:W-:Y:S02]  /*99f0*/  HMMA.16816.F32 R12, R12, R16, R8 ;  /* 0x000000100c0c723c */ /* 0x004fe40000001808 */
[----:B------:R-:W2:Y:S04]  /*9a00*/  LDL.LU.64 R10, [R1+0x838] ;  /* 0x00083800010a7983 */ /* 0x000ea80000300a00 */
[----:B------:R-:W2:Y:S01]  /*9a10*/  LDL.LU.64 R8, [R1+0x830] ;  /* 0x0008300001087983 */ /* 0x000ea20000300a00 */
[----:B------:R-:W-:Y:S01]  /*9a20*/  IMAD.MOV.U32 R25, RZ, RZ, R3 ;  /* 0x000000ffff197224 */ /* 0x000fe200078e0003 */
[----:B--2---:R-:W-:Y:S11]  /*9a30*/  HMMA.16816.F32 R4, R8, R22, R4 ;  /* 0x000000160804723c */ /* 0x004ff60000001804 */
[----:B------:R-:W-:Y:S11]  /*9a40*/  @!UPT UIADD3 URZ, URZ, URZ, URZ ;  /* 0x0000003f3f3ff290 */ /* 0x000ff6000fffe03f */
[----:B------:R-:W-:Y:S01]  /*9a50*/  @!UPT UIADD3 URZ, URZ, URZ, URZ ;  /* 0x0000003f3f3ff290 */ /* 0x000fe2000fffe03f */
[----:B------:R-:W-:Y:S01]  /*9a60*/  STL.64 [R1+0x160], R4 ;  /* 0x0001600401007387 */ /* 0x000fe20000100a00 */
[----:B------:R-:W-:Y:S02]  /*9a70*/  IMAD.MOV.U32 R20, RZ, RZ, R6 ;  /* 0x000000ffff147224 */ /* 0x000fe400078e0006 */
[----:B------:R-:W-:Y:S01]  /*9a80*/  IMAD.MOV.U32 R29, RZ, RZ, R5 ;  /* 0x000000ffff1d7224 */ /* 0x000fe200078e0005 */
[----:B------:R0:W-:Y:S01]  /*9a90*/  STL.64 [R1+0x168], R6 ;  /* 0x0001680601007387 */ /* 0x0001e20000100a00 */
[----:B------:R-:W-:-:S03]  /*9aa0*/  IMAD.MOV.U32 R3, RZ, RZ, R4 ;  /* 0x000000ffff037224 */ /* 0x000fc600078e0004 */
[----:B0-----:R-:W3:Y:S04]  /*9ab0*/  LDL.LU.64 R6, [R1+0x828] ;  /* 0x0008280001067983 */ /* 0x001ee80000300a00 */
[----:B------:R-:W3:Y:S02]  /*9ac0*/  LDL.LU.64 R4, [R1+0x820] ;  /* 0x0008200001047983 */ /* 0x000ee40000300a00 */
[----:B---3--:R-:W-:Y:S02]  /*9ad0*/  HMMA.16816.F32 R8, R8, R18, R4 ;  /* 0x000000120808723c */ /* 0x008fe40000001804 */
[----:B------:R-:W2:Y:S04]  /*9ae0*/  LDL.LU.64 R6, [R1+0x818] ;  /* 0x0008180001067983 */ /* 0x000ea80000300a00 */
[----:B------:R-:W2:Y:S11]  /*9af0*/  LDL.LU.64 R4, [R1+0x810] ;  /* 0x0008100001047983 */ /* 0x000eb60000300a00 */
[----:B------:R-:W-:Y:S06]  /*9b00*/  @!UPT UIADD3 URZ, URZ, URZ, URZ ;  /* 0x0000003f3f3ff290 */ /* 0x000fec000fffe03f */
[----:B------:R-:W-:Y:S01]  /*9b10*/  STL.64 [R1+0x40], R8 ;  /* 0x0000400801007387 */ /* 0x000fe20000100a00 */
[----:B------:R-:W-:-:S03]  /*9b20*/  IMAD.MOV.U32 R21, RZ, RZ, R10 ;  /* 0x000000ffff157224 */ /* 0x000fc600078e000a */
[----:B------:R0:W-:Y:S04]  /*9b30*/  STL.64 [R1+0x48], R10 ;  /* 0x0000480a01007387 */ /* 0x0001e80000100a00 */
[----:B0-----:R-:W2:Y:S04]  /*9b40*/  LDL.LU.64 R10, [R1+0x808] ;  /* 0x00080800010a7983 */ /* 0x001ea80000300a00 */
[----:B------:R-:W2:Y:S02]  /*9b50*/  LDL.LU.64 R8, [R1+0x800] ;  /* 0x0008000001087983 */ /* 0x000ea40000300a00 */
[C---:B--2---:R-:W-:Y:S11]  /*9b60*/  HMMA.16816.F32 R4, R8.reuse, R22, R4 ;  /* 0x000000160804723c */ /* 0x044ff60000001804 */
[----:B------:R-:W-:Y:S11]  /*9b70*/  @!UPT UIADD3 URZ, URZ, URZ, URZ ;  /* 0x0000003f3f3ff290 */ /* 0x000ff6000fffe03f */
[----:B------:R-:W-:Y:S01]  /*9b80*/  @!UPT UIADD3 URZ, URZ, URZ, URZ ;  /* 0x0000003f3f3ff290 */ /* 0x000fe2000fffe03f */
[----:B------:R-:W-:Y:S04]  /*9b90*/  STL.64 [R1+0x140], R4 ;  /* 0x0001400401007387 */ /* 0x000fe80000100a00 */
[----:B------:R0:W-:Y:S04]  /*9ba0*/  STL.64 [R1+0x148], R6 ;  /* 0x0001480601007387 */ /* 0x0001e80000100a00 */
[----:B0-----:R-:W2:Y:S04]  /*9bb0*/  LDL.LU.64 R6, [R1+0x7f8] ;  /* 0x0007f80001067983 */ /* 0x001ea80000300a00 */
[----:B------:R-:W2:Y:S02]  /*9bc0*/  LDL.LU.64 R4, [R1+0x7f0] ;  /* 0x0007f00001047983 */ /* 0x000ea40000300a00 */
[----:B--2---:R-:W-:Y:S02]  /*9bd0*/  HMMA.16816.F32 R8, R8, R18, R4 ;  /* 0x000000120808723c */ /* 0x004fe40000001804 */
[----:B------:R-:W2:Y:S04]  /*9be0*/  LDL.LU.64 R6, [R1+0x7e8] ;  /* 0x0007e80001067983 */ /* 0x000ea80000300a00 */
[----:B------:R-:W2:Y:S11]  /*9bf0*/  LDL.LU.64 R4, [R1+0x7e0] ;  /* 0x0007e00001047983 */ /* 0x000eb60000300a00 */
[----:B------:R-:W-:Y:S06]  /*9c00*/  @!UPT UIADD3 URZ, URZ, URZ, URZ ;  /* 0x0000003f3f3ff290 */ /* 0x000fec000fffe03f */
[----:B------:R-:W-:Y:S04]  /*9c10*/  STL.64 [R1+0x30], R8 ;  /* 0x0000300801007387 */ /* 0x000fe80000100a00 */
        /* <DEDUP_REMOVED lines=33> */
[----:B--2---:R-:W-:Y:S11]  /*9e30*/  HMMA.16816.F32 R4, R8, R22, R4 ;  /* 0x000000160804723c */ /* 0x004ff60000001804 */
[----:B------:R-:W-:Y:S11]  /*9e40*/  @!UPT UIADD3 URZ, URZ, URZ, URZ ;  /* 0x0000003f3f3ff290 */ /* 0x000ff6000fffe03f */
[----:B------:R-:W-:Y:S01]  /*9e50*/  @!UPT UIADD3 URZ, URZ, URZ, URZ ;  /* 0x0000003f3f3ff290 */ /* 0x000fe2000fffe03f */
[----:B------:R-:W-:Y:S01]  /*9e60*/  STL.64 [R1+0xc0], R4 ;  /* 0x0000c00401007387 */ /* 0x000fe20000100a00 */
[----:B------:R-:W-:-:S03]  /*9e70*/  IMAD.MOV.U32 R16, RZ, RZ, R4 ;  /* 0x000000ffff107224 */ /* 0x000fc600078e0004 */
[----:B------:R0:W-:Y:S04]  /*9e80*/  STL.64 [R1+0xc8], R6 ;  /* 0x0000c80601007387 */ /* 0x0001e80000100a00 */
[----:B0-----:R-:W2:Y:S04]  /*9e90*/  LDL.LU.64 R6, [R1+0x768] ;  /* 0x0007680001067983 */ /* 0x001ea80000300a00 */
[----:B------:R-:W2:Y:S02]  /*9ea0*/  LDL.LU.64 R4, [R1+0x760] ;  /* 0x0007600001047983 */ /* 0x000ea40000300a00 */
[----:B--2---:R-:W-:Y:S02]  /*9eb0*/  HMMA.16816.F32 R8, R8, R18, R4 ;  /* 0x000000120808723c */ /* 0x004fe40000001804 */
        /* <DEDUP_REMOVED lines=19> */
[----:B------:R0:W-:Y:S04]  /*9ff0*/  STL.64 [R1+0x180], R8 ;  /* 0x0001800801007387 */ /* 0x0001e80000100a00 */
[----:B------:R1:W-:Y:S04]  /*a000*/  STL.64 [R1+0x188], R10 ;  /* 0x0001880a01007387 */ /* 0x0003e80000100a00 */
[----:B0-----:R-:W3:Y:S01]  /*a010*/  LDL.LU R8, [R1+0x50] ;  /* 0x0000500001087983 */ /* 0x001ee20000300800 */
[----:B------:R-:W-:-:S03]  /*a020*/  IMAD.MOV.U32 R9, RZ, RZ, R28 ;  /* 0x000000ffff097224 */ /* 0x000fc600078e001c */
[----:B------:R0:W5:Y:S01]  /*a030*/  LDL.LU R28, [R1+0x71c] ;  /* 0x00071c00011c7983 */ /* 0x0001620000300800 */
[----:B-1----:R-:W-:-:S03]  /*a040*/  IMAD.MOV.U32 R10, RZ, RZ, R0 ;  /* 0x000000ffff0a7224 */ /* 0x002fc600078e0000 */
[----:B------:R-:W4:Y:S01]  /*a050*/  LDL.LU R0, [R1+0x718] ;  /* 0x0007180001007983 */ /* 0x000f220000300800 */
[C---:B--2---:R-:W-:Y:S11]  /*a060*/  HMMA.16816.F32 R24, R4.reuse, R22, R24 ;  /* 0x000000160418723c */ /* 0x044ff60000001818 */
[----:B------:R-:W-:Y:S11]  /*a070*/  @!UPT UIADD3 URZ, URZ, URZ, URZ ;  /* 0x0000003f3f3ff290 */ /* 0x000ff6000fffe03f */
[----:B------:R-:W-:Y:S01]  /*a080*/  @!UPT UIADD3 URZ, URZ, URZ, URZ ;  /* 0x0000003f3f3ff290 */ /* 0x000fe2000fffe03f */
[----:B------:R-:W-:Y:S04]  /*a090*/  STL.64 [R1+0x170], R24 ;  /* 0x0001701801007387 */ /* 0x000fe80000100a00 */
[----:B------:R1:W-:Y:S04]  /*a0a0*/  STL.64 [R1+0x178], R26 ;  /* 0x0001781a01007387 */ /* 0x0003e80000100a00 */
[----:B-1----:R-:W2:Y:S04]  /*a0b0*/  LDL.LU.64 R26, [R1+0x710] ;  /* 0x00071000011a7983 */ /* 0x002ea80000300a00 */
[----:B------:R-:W2:Y:S01]  /*a0c0*/  LDL.LU.64 R24, [R1+0x708] ;  /* 0x0007080001187983 */ /* 0x000ea20000300a00 */
[----:B------:R-:W-:Y:S01]  /*a0d0*/  IMAD.MOV.U32 R11, RZ, RZ, R2 ;  /* 0x000000ffff0b7224 */ /* 0x000fe200078e0002 */
[----:B--2---:R-:W-:Y:S02]  /*a0e0*/  HMMA.16816.F32 R4, R4, R18, R24 ;  /* 0x000000120404723c */ /* 0x004fe40000001818 */
[----:B------:R-:W3:Y:S04]  /*a0f0*/  LDL.LU.64 R26, [R1+0x700] ;  /* 0x00070000011a7983 */ /* 0x000ee80000300a00 */
[----:B------:R-:W3:Y:S11]  /*a100*/  LDL.LU.64 R24, [R1+0x6f8] ;  /* 0x0006f80001187983 */ /* 0x000ef60000300a00 */
[----:B------:R-:W-:Y:S06]  /*a110*/  @!UPT UIADD3 URZ, URZ, URZ, URZ ;  /* 0x0000003f3f3ff290 */ /* 0x000fec000fffe03f */
[----:B------:R-:W-:Y:S04]  /*a120*/  STL.64 [R1+0x110], R4 ;  /* 0x0001100401007387 */ /* 0x000fe80000100a00 */
[----:B------:R3:W-:Y:S04]  /*a130*/  STL.64 [R1+0x118], R6 ;  /* 0x0001180601007387 */ /* 0x0007e80000100a00 */
[----:B------:R-:W1:Y:S01]  /*a140*/  S2R R2, SR_TID.X ;  /* 0x0000000000027919 */ /* 0x000e620000002100 */
[----:B------:R-:W-:Y:S02]  /*a150*/  UIADD3 UR5, UR5, -0x1, URZ ;  /* 0xffffffff05057890 */ /* 0x000fe4000fffe03f */
[----:B------:R-:W-:-:S04]  /*a160*/  UIMAD.WIDE UR8, UR17, 0x2, UR36 ;  /* 0x00000002110878a5 */ /* 0x000fc8000f8e0224 */
[----:B------:R-:W-:Y:S01]  /*a170*/  ISETP.NE.U32.AND P0, PT, RZ, UR5, PT ;  /* 0x00000005ff007c0c */ /* 0x000fe2000bf05070 */
[----:B------:R-:W-:Y:S02]  /*a180*/  UIMAD.WIDE UR10, UR17, 0x2, UR22 ;  /* 0x00000002110a78a5 */ /* 0x000fe4000f8e0216 */
[----:B------:R-:W-:Y:S02]  /*a190*/  UIMAD.WIDE UR12, UR17, 0x2, UR12 ;  /* 0x00000002110c78a5 */ /* 0x000fe4000f8e020c */
[----:B------:R-:W-:Y:S02]  /*a1a0*/  UIMAD.WIDE UR46, UR17, 0x2, UR46 ;  /* 0x00000002112e78a5 */ /* 0x000fe4000f8e022e */
[----:B------:R-:W-:Y:S02]  /*a1b0*/  UIMAD.WIDE UR48, UR17, 0x2, UR48 ;  /* 0x00000002113078a5 */ /* 0x000fe4000f8e0230 */
[----:B------:R-:W-:Y:S02]  /*a1c0*/  UIMAD.WIDE UR22, UR17, 0x2, UR14 ;  /* 0x00000002111678a5 */ /* 0x000fe4000f8e020e */
[----:B------:R-:W-:-:S02]  /*a1d0*/  UIMAD.WIDE UR20, UR17, 0x2, UR20 ;  /* 0x00000002111478a5 */ /* 0x000fc4000f8e0214 */
[----:B------:R-:W-:Y:S02]  /*a1e0*/  UMOV UR36, UR8 ;  /* 0x0000000800247c82 */ /* 0x000fe40008000000 */
[----:B------:R-:W-:Y:S01]  /*a1f0*/  UMOV UR16, UR10 ;  /* 0x0000000a00107c82 */ /* 0x000fe20008000000 */
[----:B-1----:R-:W-:Y:S01]  /*a200*/  LOP3.LUT R2, R2, 0x3f, RZ, 0xc0, !PT ;  /* 0x0000003f02027812 */ /* 0x002fe200078ec0ff */
[----:B------:R-:W-:Y:S02]  /*a210*/  UMOV UR45, UR13 ;  /* 0x0000000d002d7c82 */ /* 0x000fe40008000000 */
[----:B------:R-:W-:Y:S02]  /*a220*/  UIMAD.WIDE UR34, UR17, 0x2, UR34 ;  /* 0x00000002112278a5 */ /* 0x000fe4000f8e0222 */
[----:B------:R-:W-:Y:S02]  /*a230*/  UIMAD.WIDE UR18, UR55, 0x2, UR18 ;  /* 0x00000002371278a5 */ /* 0x000fe4000f8e0212 */
[----:B------:R-:W-:-:S02]  /*a240*/  UMOV UR14, UR46 ;  /* 0x0000002e000e7c82 */ /* 0x000fc40008000000 */
[----:B------:R-:W-:Y:S02]  /*a250*/  UMOV UR10, UR48 ;  /* 0x00000030000a7c82 */ /* 0x000fe40008000000 */
[----:B------:R-:W-:Y:S02]  /*a260*/  UMOV UR8, UR22 ;  /* 0x0000001600087c82 */ /* 0x000fe40008000000 */
[----:B------:R-:W-:Y:S02]  /*a270*/  UMOV UR13, UR23 ;  /* 0x00000017000d7c82 */ /* 0x000fe40008000000 */
[----:B------:R-:W-:Y:S02]  /*a280*/  UMOV UR4, UR20 ;  /* 0x0000001400047c82 */ /* 0x000fe40008000000 */
[----:B------:R-:W-:Y:S01]  /*a290*/  UMOV UR15, UR21 ;  /* 0x00000015000f7c82 */ /* 0x000fe20008000000 */
[----:B------:R-:W-:Y:S01]  /*a2a0*/  IMAD.SHL.U32 R2, R2, 0x2, RZ ;  /* 0x0000000202027824 */ /* 0x000fe200078e00ff */
[----:B----4-:R-:W-:Y:S01]  /*a2b0*/  IADD3 R0, R0, -0x20, RZ ;  /* 0xffffffe000007810 */ /* 0x010fe20007ffe0ff */
[C---:B---3--:R-:W-:Y:S08]  /*a2c0*/  HMMA.16816.F32 R4, R24.reuse, R22, R8 ;  /* 0x000000161804723c */ /* 0x048ff00000001808 */
[----:B------:R-:W-:Y:S11]  /*a2d0*/  HMMA.16816.F32 R8, R24, R18, R12 ;  /* 0x000000121808723c */ /* 0x000ff6000000180c */
[----:B------:R-:W-:Y:S04]  /*a2e0*/  @!UPT UIADD3 URZ, URZ, URZ, URZ ;  /* 0x0000003f3f3ff290 */ /* 0x000fe8000fffe03f */
[----:B------:R1:W-:Y:S04]  /*a2f0*/  STL.64 [R1+0x100], R4 ;  /* 0x0001000401007387 */ /* 0x0003e80000100a00 */
[----:B------:R0:W-:Y:S04]  /*a300*/  STL.64 [R1+0x108], R6 ;  /* 0x0001080601007387 */ /* 0x0001e80000100a00 */
[----:B------:R0:W-:Y:S04]  /*a310*/  STL.64 [R1+0xf0], R8 ;  /* 0x0000f00801007387 */ /* 0x0001e80000100a00 */
[----:B------:R0:W-:Y:S01]  /*a320*/  STL.64 [R1+0xf8], R10 ;  /* 0x0000f80a01007387 */ /* 0x0001e20000100a00 */
[----:B-1----:R-:W-:-:S02]  /*a330*/  IMAD.MOV.U32 R5, RZ, RZ, R10 ;  /* 0x000000ffff057224 */ /* 0x002fc400078e000a */
[----:B------:R-:W-:Y:S01]  /*a340*/  IMAD.MOV.U32 R4, RZ, RZ, R11 ;  /* 0x000000ffff047224 */ /* 0x000fe200078e000b */
[----:B------:R-:W-:Y:S01]  /*a350*/  @!P0 CALL.REL.NOINC `(.L_x_1) ;  /* 0x0000001000008944 */ /* 0x000fe20003c00000 */
[----:B------:R-:W-:Y:S05]  /*a360*/  BRA `(.L_x_2) ;  /* 0xffff8d7000007947 */ /* 0x000fea000383ffff */
.L_x_1:
[----:B0-----:R-:W2:Y:S04]  /*a370*/  LDL.LU R7, [R1+0xb8] ;  /* 0x0000b80001077983 */ /* 0x001ea80000300800 */
[----:B--2---:R0:W-:Y:S04]  /*a380*/  STL [R1+0x744], R7 ;  /* 0x0007440701007387 */ /* 0x0041e80000100800 */
        /* <DEDUP_REMOVED lines=14> */
[----:B------:R-:W2:Y:S01]  /*a470*/  LDL.LU R6, [R1+0xd8] ;  /* 0x0000d80001067983 */ /* 0x000ea20000300800 */
[----:B0-----:R-:W-:-:S03]  /*a480*/  IMAD.MOV.U32 R7, RZ, RZ, R5 ;  /* 0x000000ffff077224 */ /* 0x001fc600078e0005 */
        /* <DEDUP_REMOVED lines=21> */
[----:B------:R-:W3:Y:S04]  /*a5e0*/  LDL.LU R4, [R1+0x128] ;  /* 0x0001280001047983 */ /* 0x000ee80000300800 */
[----:B---3--:R0:W-:Y:S04]  /*a5f0*/  STL [R1+0x738], R4 ;  /* 0x0007380401007387 */ /* 0x0081e80000100800 */
[----:B0-----:R-:W3:Y:S04]  /*a600*/  LDL.LU R4, [R1+0xec] ;  /* 0x0000ec0001047983 */ /* 0x001ee80000300800 */
[----:B------:R-:W4:Y:S04]  /*a610*/  LDL.LU R11, [R1+0xb0] ;  /* 0x0000b000010b7983 */ /* 0x000f280000300800 */
[----:B----4-:R0:W-:Y:S04]  /*a620*/  STL [R1+0x734], R11 ;  /* 0x0007340b01007387 */ /* 0x0101e80000100800 */
[----:B0-----:R-:W4:Y:S04]  /*a630*/  LDL.LU R11, [R1+0x12c] ;  /* 0x00012c00010b7983 */ /* 0x001f280000300800 */
[----:B------:R-:W2:Y:S04]  /*a640*/  LDL.LU R10, [R1+0xd0] ;  /* 0x0000d000010a7983 */ /* 0x000ea80000300800 */
[----:B--2---:R0:W-:Y:S04]  /*a650*/  STL [R1+0x730], R10 ;  /* 0x0007300a01007387 */ /* 0x0041e80000100800 */
[----:B0-----:R-:W2:Y:S04]  /*a660*/  LDL.LU R10, [R1+0xb4] ;  /* 0x0000b400010a7983 */ /* 0x001ea80000300800 */
        /* <DEDUP_REMOVED lines=21> */
[----:B------:R0:W-:Y:S04]  /*a7c0*/  STL [R1+0x70c], R17 ;  /* 0x00070c1101007387 */ /* 0x0001e80000100800 */
[----:B0-----:R-:W2:Y:S01]  /*a7d0*/  LDL.LU R17, [R1+0x94] ;  /* 0x0000940001117983 */ /* 0x001ea20000300800 */
[----:B------:R-:W-:-:S03]  /*a7e0*/  F2FP.PACK_AB R7, R6, R7 ;  /* 0x000000070607723e */ /* 0x000fc600000000ff */
[----:B--2---:R0:W-:Y:S04]  /*a7f0*/  STL [R1+0x710], R17 ;  /* 0x0007101101007387 */ /* 0x0041e80000100800 */
[----:B0-----:R-:W2:Y:S04]  /*a800*/  LDL.LU R17, [R1+0x184] ;  /* 0x0001840001117983 */ /* 0x001ea80000300800 */
[----:B------:R-:W2:Y:S04]  /*a810*/  LDL.LU R18, [R1+0x90] ;  /* 0x0000900001127983 */ /* 0x000ea80000300800 */
[----:B------:R0:W-:Y:S04]  /*a820*/  STL [R1+0x708], R16 ;  /* 0x0007081001007387 */ /* 0x0001e80000100800 */
[----:B0-----:R-:W2:Y:S04]  /*a830*/  LDL.LU R16, [R1+0xa4] ;  /* 0x0000a40001107983 */ /* 0x001ea80000300800 */
[----:B------:R0:W-:Y:S04]  /*a840*/  STL [R1+0x704], R21 ;  /* 0x0007041501007387 */ /* 0x0001e80000100800 */
[----:B0-----:R-:W2:Y:S04]  /*a850*/  LDL.LU R21, [R1+0xc4] ;  /* 0x0000c40001157983 */ /* 0x001ea80000300800 */
[----:B------:R0:W-:Y:S04]  /*a860*/  STL [R1+0x700], R20 ;  /* 0x0007001401007387 */ /* 0x0001e80000100800 */
[----:B0-----:R-:W2:Y:S04]  /*a870*/  LDL.LU R20, [R1+0x3c] ;  /* 0x00003c0001147983 */ /* 0x001ea80000300800 */
[----:B------:R-:W2:Y:S04]  /*a880*/  LDL.LU R23, [R1+0x38] ;  /* 0x0000380001177983 */ /* 0x000ea80000300800 */
[----:B------:R0:W-:Y:S04]  /*a890*/  STL [R1+0x6fc], R3 ;  /* 0x0006fc0301007387 */ /* 0x0001e80000100800 */
[----:B0-----:R-:W2:Y:S04]  /*a8a0*/  LDL.LU R3, [R1+0x14c] ;  /* 0x00014c0001037983 */ /* 0x001ea80000300800 */
[----:B------:R-:W2:Y:S04]  /*a8b0*/  LDL.LU R22, [R1+0x148] ;  /* 0x0001480001167983 */ /* 0x000ea80000300800 */
[----:B------:R0:W-:Y:S04]  /*a8c0*/  STL [R1+0x6f8], R29 ;  /* 0x0006f81d01007387 */ /* 0x0001e80000100800 */
[----:B0-----:R-:W2:Y:S04]  /*a8d0*/  LDL.LU R29, [R1+0x4c] ;  /* 0x00004c00011d7983 */ /* 0x001ea80000300800 */
[----:B-----5:R-:W2:Y:S04]  /*a8e0*/  LDL.LU R28, [R1+0x16c] ;  /* 0x00016c00011c7983 */ /* 0x020ea80000300800 */
        /* <DEDUP_REMOVED lines=8> */
[----:B0-----:R-:W2:Y:S02]  /*a970*/  LDL.LU R7, [R1+0x77c] ;  /* 0x00077c0001077983 */ /* 0x001ea40000300800 */
[----:B--2---:R-:W-:-:S02]  /*a980*/  F2FP.PACK_AB R7, R6, R7 ;  /* 0x000000070607723e */ /* 0x004fc400000000ff */
        /* <DEDUP_REMOVED lines=25> */
[----:B------:R0:W-:Y:S04]  /*ab20*/  STL [R1], R7 ;  /* 0x0000000701007387 */ /* 0x0001e80000100800 */
[----:B0-----:R-:W2:Y:S02]  /*ab30*/  LDL.LU R7, [R1+0x744] ;  /* 0x0007440001077983 */ /* 0x001ea40000300800 */
[----:B--2---:R-:W-:-:S02]  /*ab40*/  F2FP.PACK_AB R7, R6, R7 ;  /* 0x000000070607723e */ /* 0x004fc400000000ff */
[----:B------:R-:W2:Y:S02]  /*ab50*/  LDL.LU R6, [R1+0x740] ;  /* 0x0007400001067983 */ /* 0x000ea40000300800 */
[----:B--2---:R-:W-:Y:S02]  /*ab60*/  F2FP.PACK_AB R6, R5, R6 ;  /* 0x000000060506723e */ /* 0x004fe400000000ff */
[----:B------:R-:W3:Y:S02]  /*ab70*/  LDL.LU R5, [R1+0x73c] ;  /* 0x00073c0001057983 */ /* 0x000ee40000300800 */
[----:B---3--:R-:W-:Y:S02]  /*ab80*/  F2FP.PACK_AB R5, R4, R5 ;  /* 0x000000050405723e */ /* 0x008fe400000000ff */
[----:B------:R-:W4:Y:S02]  /*ab90*/  LDL.LU R4, [R1+0x738] ;  /* 0x0007380001047983 */ /* 0x000f240000300800 */
[----:B----4-:R-:W-:-:S02]  /*aba0*/  F2FP.PACK_AB R4, R11, R4 ;  /* 0x000000040b04723e */ /* 0x010fc400000000ff */
[----:B------:R-:W2:Y:S02]  /*abb0*/  LDL.LU R11, [R1+0x734] ;  /* 0x00073400010b7983 */ /* 0x000ea40000300800 */
[----:B--2---:R-:W-:Y:S02]  /*abc0*/  F2FP.PACK_AB R11, R10, R11 ;  /* 0x0000000b0a0b723e */ /* 0x004fe400000000ff */
[----:B------:R-:W2:Y:S02]  /*abd0*/  LDL.LU R10, [R1+0x730] ;  /* 0x00073000010a7983 */ /* 0x000ea40000300800 */
[----:B--2---:R-:W-:Y:S02]  /*abe0*/  F2FP.PACK_AB R10, R9, R10 ;  /* 0x0000000a090a723e */ /* 0x004fe400000000ff */
[----:B------:R-:W2:Y:S02]  /*abf0*/  LDL.LU R9, [R1+0x72c] ;  /* 0x00072c0001097983 */ /* 0x000ea40000300800 */
[----:B--2---:R-:W-:-:S02]  /*ac00*/  F2FP.PACK_AB R9, R8, R9 ;  /* 0x000000090809723e */ /* 0x004fc400000000ff */
        /* <DEDUP_REMOVED lines=16> */
[----:B------:R-:W2:Y:S01]  /*ad10*/  LDL.LU R16, [R1+0x708] ;  /* 0x0007080001107983 */ /* 0x000ea20000300800 */
[----:B------:R-:W-:Y:S02]  /*ad20*/  F2FP.PACK_AB R23, R20, R23 ;  /* 0x000000171417723e */ /* 0x000fe400000000ff */
[----:B--2---:R-:W-:-:S02]  /*ad30*/  F2FP.PACK_AB R16, R21, R16 ;  /* 0x000000101510723e */ /* 0x004fc400000000ff */
[----:B------:R-:W2:Y:S01]  /*ad40*/  LDL.LU R21, [R1+0x704] ;  /* 0x0007040001157983 */ /* 0x000ea20000300800 */
[----:B------:R-:W-:-:S03]  /*ad50*/  F2FP.PACK_AB R22, R3, R22 ;  /* 0x000000160316723e */ /* 0x000fc600000000ff */
[----:B------:R-:W3:Y:S04]  /*ad60*/  LDL.LU R20, [R1+0x700] ;  /* 0x0007000001147983 */ /* 0x000ee80000300800 */
[----:B------:R-:W4:Y:S01]  /*ad70*/  LDL.LU R3, [R1+0x6fc] ;  /* 0x0006fc0001037983 */ /* 0x000f220000300800 */
[----:B--2---:R-:W-:-:S03]  /*ad80*/  F2FP.PACK_AB R21, R29, R21 ;  /* 0x000000151d15723e */ /* 0x004fc600000000ff */
[----:B------:R-:W4:Y:S01]  /*ad90*/  LDL.LU R29, [R1+0x6f8] ;  /* 0x0006f800011d7983 */ /* 0x000f220000300800 */
[----:B------:R-:W-:Y:S02]  /*ada0*/  F2FP.PACK_AB R25, R24, R25 ;  /* 0x000000191819723e */ /* 0x000fe400000000ff */
[----:B---3--:R-:W-:Y:S02]  /*adb0*/  F2FP.PACK_AB R20, R28, R20 ;  /* 0x000000141c14723e */ /* 0x008fe400000000ff */
[----:B------:R-:W-:Y:S02]  /*adc0*/  F2FP.PACK_AB R27, R0, R27 ;  /* 0x0000001b001b723e */ /* 0x000fe400000000ff */
[----:B------:R-:W-:Y:S02]  /*add0*/  F2FP.PACK_AB R26, R2, R26 ;  /* 0x0000001a021a723e */ /* 0x000fe400000000ff */
[----:B----4-:R-:W-:Y:S02]  /*ade0*/  F2FP.PACK_AB R24, R29, R3 ;  /* 0x000000031d18723e */ /* 0x010fe400000000ff */
.L_x_0:
[----:B------:R-:W0:Y:S04]  /*adf0*/  S2R R29, SR_TID.X ;  /* 0x00000000001d7919 */ /* 0x000e280000002100 */
[----:B------:R-:W-:Y:S06]  /*ae00*/  BAR.SYNC.DEFER_BLOCKING 0x0 ;  /* 0x0000000000007b1d */ /* 0x000fec0000010000 */
[----:B------:R-:W-:Y:S04]  /*ae10*/  STL.64 [R1+0x778], R10 ;  /* 0x0007780a01007387 */ /* 0x000fe80000100a00 */
[----:B------:R-:W-:Y:S04]  /*ae20*/  STL.64 [R1+0x770], R8 ;  /* 0x0007700801007387 */ /* 0x000fe80000100a00 */
[----:B------:R-:W-:Y:S04]  /*ae30*/  STL.64 [R1+0x768], R6 ;  /* 0x0007680601007387 */ /* 0x000fe80000100a00 */
[----:B------:R-:W-:Y:S01]  /*ae40*/  STL.64 [R1+0x760], R4 ;  /* 0x0007600401007387 */ /* 0x000fe20000100a00 */
[----:B0--3--:R-:W-:-:S02]  /*ae50*/  IMAD.SHL.U32 R0, R29, 0x80, RZ ;  /* 0x000000801d007824 */ /* 0x009fc400078e00ff */
[C---:B------:R-:W-:Y:S02]  /*ae60*/  IMAD.SHL.U32 R2, R29.reuse, 0x20, RZ ;  /* 0x000000201d027824 */ /* 0x040fe400078e00ff */
[C---:B------:R-:W-:Y:S01]  /*ae70*/  IMAD.SHL.U32 R28, R29.reuse, 0x4, RZ ;  /* 0x000000041d1c7824 */ /* 0x040fe200078e00ff */
[----:B------:R-:W-:Y:S01]  /*ae80*/  LOP3.LUT R0, R0, 0xc00, RZ, 0xc0, !PT ;  /* 0x00000c0000007812 */ /* 0x000fe200078ec0ff */
[C---:B------:R-:W-:Y:S01]  /*ae90*/  IMAD.SHL.U32 R3, R29.reuse, 0x200, RZ ;  /* 0x000002001d037824 */ /* 0x040fe200078e00ff */
[----:B------:R-:W-:Y:S02]  /*aea0*/  LOP3.LUT R29, R29, 0x3f, RZ, 0xc0, !PT ;  /* 0x0000003f1d1d7812 */ /* 0x000fe400078ec0ff */
[----:B------:R-:W-:Y:S01]  /*aeb0*/  LOP3.LUT R0, R0, 0x60, R2, 0xf8, !PT ;  /* 0x0000006000007812 */ /* 0x000fe200078ef802 */
[----:B------:R-:W-:Y:S01]  /*aec0*/  IMAD.U32 R2, RZ, RZ, UR6 ;  /* 0x00000006ff027e24 */ /* 0x000fe2000f8e00ff */
[----:B------:R-:W-:Y:S02]  /*aed0*/  LOP3.LUT R3, R3, 0xc00, RZ, 0xc0, !PT ;  /* 0x00000c0003037812 */ /* 0x000fe400078ec0ff */
[----:B------:R-:W-:-:S02]  /*aee0*/  LOP3.LUT R0, R0, 0x70, R28, 0x78, !PT ;  /* 0x0000007000007812 */ /* 0x000fc400078e781c */
[----:B------:R-:W2:Y:S03]  /*aef0*/  LDL R28, [R1+0x6c4] ;  /* 0x0006c400011c7983 */ /* 0x000ea60000100800 */
[----:B------:R-:W-:Y:S02]  /*af00*/  IMAD R0, R2, 0x8, R0 ;  /* 0x0000000802007824 */ /* 0x000fe400078e0200 */
[----:B------:R-:W-:-:S03]  /*af10*/  IMAD R2, R29, 0x10, R3 ;  /* 0x000000101d027824 */ /* 0x000fc600078e0203 */
[----:B------:R0:W-:Y:S04]  /*af20*/  STS.128 [R0], R24 ;  /* 0x0000001800007388 */ /* 0x0001e80000000c00 */
[----:B------:R-:W-:Y:S04]  /*af30*/  STS.128 [R0+0x80], R20 ;  /* 0x0000801400007388 */ /* 0x000fe80000000c00 */
[----:B------:R1:W-:Y:S04]  /*af40*/  STS.128 [R0+0x200], R16 ;  /* 0x0002001000007388 */ /* 0x0003e80000000c00 */
[----:B------:R-:W-:Y:S04]  /*af50*/  STS.128 [R0+0x280], R12 ;  /* 0x0002800c00007388 */ /* 0x000fe80000000c00 */
[----:B------:R-:W-:Y:S06]  /*af60*/  BAR.SYNC.DEFER_BLOCKING 0x0 ;  /* 0x0000000000007b1d */ /* 0x000fec0000010000 */
[----:B0-----:R-:W3:Y:S01]  /*af70*/  LDL.LU R24, [R1+0x10] ;  /* 0x0000100001187983 */ /* 0x001ee20000300800 */
[----:B-1----:R-:W-:-:S03]  /*af80*/  LOP3.LUT R18, R2, 0x20, RZ, 0x3c, !PT ;  /* 0x0000002002127812 */ /* 0x002fc600078e3cff */
[----:B------:R-:W3:Y:S04]  /*af90*/  LDL.LU R25, [R1+0x14] ;  /* 0x0000140001197983 */ /* 0x000ee80000300800 */
[----:B------:R-:W3:Y:S04]  /*afa0*/  LDL.LU R26, [R1+0x18] ;  /* 0x00001800011a7983 */ /* 0x000ee80000300800 */
[----:B------:R-:W3:Y:S04]  /*afb0*/  LDL.LU R27, [R1+0x1c] ;  /* 0x00001c00011b7983 */ /* 0x000ee80000300800 */
[----:B------:R-:W4:Y:S04]  /*afc0*/  LDL.LU R20, [R1] ;  /* 0x0000000001147983 */ /* 0x000f280000300800 */
[----:B------:R-:W0:Y:S04]  /*afd0*/  LDS.128 R12, [R2] ;  /* 0x00000000020c7984 */ /* 0x000e280000000c00 */
[----:B------:R-:W1:Y:S04]  /*afe0*/  LDS.128 R8, [R18] ;  /* 0x0000000012087984 */ /* 0x000e680000000c00 */
[----:B------:R-:W4:Y:S04]  /*aff0*/  LDL.LU R21, [R1+0x4] ;  /* 0x0000040001157983 */ /* 0x000f280000300800 */
[----:B------:R-:W4:Y:S04]  /*b000*/  LDL.LU R22, [R1+0x8] ;  /* 0x0000080001167983 */ /* 0x000f280000300800 */
[----:B------:R-:W4:Y:S04]  /*b010*/  LDL.LU R23, [R1+0xc] ;  /* 0x00000c0001177983 */ /* 0x000f280000300800 */
[----:B0-----:R-:W-:Y:S04]  /*b020*/  STL [R1+0x71c], R13 ;  /* 0x00071c0d01007387 */ /* 0x001fe80000100800 */
[----:B-1----:R-:W-:Y:S04]  /*b030*/  STL.64 [R1+0x30], R8 ;  /* 0x0000300801007387 */ /* 0x002fe80000100a00 */
[----:B------:R0:W-:Y:S04]  /*b040*/  STL.64 [R1+0x38], R10 ;  /* 0x0000380a01007387 */ /* 0x0001e80000100a00 */
[----:B0-----:R-:W5:Y:S04]  /*b050*/  LDL.LU.64 R10, [R1+0x778] ;  /* 0x00077800010a7983 */ /* 0x001f680000300a00 */
[----:B------:R-:W5:Y:S01]  /*b060*/  LDL.LU.64 R8, [R1+0x770] ;  /* 0x0007700001087983 */ /* 0x000f620000300a00 */
[----:B------:R-:W-:-:S06]  /*b070*/  LOP3.LUT R4, R2, 0x40, RZ, 0x3c, !PT ;  /* 0x0000004002047812 */ /* 0x000fcc00078e3cff */
[----:B------:R-:W0:Y:S01]  /*b080*/  LDS.128 R4, [R4] ;  /* 0x0000000004047984 */ /* 0x000e220000000c00 */
[----:B------:R-:W-:-:S03]  /*b090*/  LOP3.LUT R3, R2, 0x60, RZ, 0x3c, !PT ;  /* 0x0000006002037812 */ /* 0x000fc600078e3cff */
[----:B0-----:R-:W-:Y:S04]  /*b0a0*/  STL.64 [R1+0x40], R4 ;  /* 0x0000400401007387 */ /* 0x001fe80000100a00 */
[----:B------:R-:W-:Y:S04]  /*b0b0*/  STL.64 [R1+0x48], R6 ;  /* 0x0000480601007387 */ /* 0x000fe80000100a00 */
[----:B------:R-:W0:Y:S04]  /*b0c0*/  LDS.128 R4, [R3] ;  /* 0x0000000003047984 */ /* 0x000e280000000c00 */
[----:B------:R-:W-:Y:S06]  /*b0d0*/  BAR.SYNC.DEFER_BLOCKING 0x0 ;  /* 0x0000000000007b1d */ /* 0x000fec0000010000 */
[----:B0-----:R-:W-:Y:S01]  /*b0e0*/  STL.64 [R1+0x20], R4 ;  /* 0x0000200401007387 */ /* 0x001fe20000100a00 */
[----:B------:R-:W-:-:S03]  /*b0f0*/  IMAD.MOV.U32 R13, RZ, RZ, R6 ;  /* 0x000000ffff0d7224 */ /* 0x000fc600078e0006 */
[----:B------:R0:W-:Y:S04]  /*b100*/  STL [R1+0x2c], R7 ;  /* 0x00002c0701007387 */ /* 0x0001e80000100800 */
[----:B0-----:R-:W2:Y:S04]  /*b110*/  LDL.LU.64 R6, [R1+0x768] ;  /* 0x0007680001067983 */ /* 0x001ea80000300a00 */
[----:B------:R-:W2:Y:S04]  /*b120*/  LDL.LU.64 R4, [R1+0x760] ;  /* 0x0007600001047983 */ /* 0x000ea80000300a00 */
[----:B-----5:R0:W-:Y:S04]  /*b130*/  STS.128 [R0], R8 ;  /* 0x0000000800007388 */ /* 0x0201e80000000c00 */
[----:B0-----:R-:W5:Y:S04]  /*b140*/  LDL R9, [R1+0x6c8] ;  /* 0x0006c80001097983 */ /* 0x001f680000100800 */
[----:B----4-:R-:W-:Y:S04]  /*b150*/  STS.128 [R0+0x200], R20 ;  /* 0x0002001400007388 */ /* 0x010fe80000000c00 */
[----:B---3--:R0:W-:Y:S01]  /*b160*/  STS.128 [R0+0x280], R24 ;  /* 0x0002801800007388 */ /* 0x0081e20000000c00 */
[----:B------:R-:W-:Y:S01]  /*b170*/  IMAD.U32 R3, RZ, RZ, UR7 ;  /* 0x00000007ff037e24 */ /* 0x000fe2000f8e00ff */
[----:B--2---:R-:W-:Y:S01]  /*b180*/  ISETP.GE.AND P3, PT, R28, c[0x0][0x178], PT ;  /* 0x00005e001c007a0c */ /* 0x004fe20003f66270 */
[----:B------:R-:W-:-:S02]  /*b190*/  IMAD.U32 R8, RZ, RZ, UR7 ;  /* 0x00000007ff087e24 */ /* 0x000fc4000f8e00ff */
[----:B------:R-:W-:Y:S01]  /*b1a0*/  IMAD.MOV.U32 R16, RZ, RZ, c[0x0][0x194] ;  /* 0x00006500ff107624 */ /* 0x000fe200078e00ff */
[----:B------:R-:W-:Y:S01]  /*b1b0*/  ISETP.LT.AND P3, PT, R3, c[0x0][0x17c], !P3 ;  /* 0x00005f0003007a0c */ /* 0x000fe20005f61270 */
[----:B------:R-:W-:Y:S01]  /*b1c0*/  IMAD R3, R28, c[0x0][0x194], RZ ;  /* 0x000065001c037a24 */ /* 0x000fe200078e02ff */
[----:B------:R-:W-:-:S04]  /*b1d0*/  IADD3 R8, R8, 0x1, RZ ;  /* 0x0000000108087810 */ /* 0x000fc80007ffe0ff */
[----:B------:R-:W-:Y:S01]  /*b1e0*/  ISETP.GE.AND P1, PT, R8, c[0x0][0x17c], PT ;  /* 0x00005f0008007a0c */ /* 0x000fe20003f26270 */
[----:B------:R-:W-:Y:S01]  /*b1f0*/  IMAD R8, R16, 0x40, R3 ;  /* 0x0000004010087824 */ /* 0x000fe200078e0203 */
[----:B------:R-:W-:-:S04]  /*b200*/  LEA R28, P4, R3, c[0x0][0x170], 0x1 ;  /* 0x00005c00031c7a11 */ /* 0x000fc800078808ff */
[C---:B0-----:R-:W-:Y:S02]  /*b210*/  LEA R26, P5, R8.reuse, c[0x0][0x170], 0x1 ;  /* 0x00005c00081a7a11 */ /* 0x041fe400078a08ff */
[----:B------:R-:W-:Y:S02]  /*b220*/  LEA.HI.X.SX32 R29, R3, c[0x0][0x174], 0x1, P4 ;  /* 0x00005d00031d7a11 */ /* 0x000fe400020f0eff */
[----:B------:R-:W-:Y:S01]  /*b230*/  LEA.HI.X.SX32 R27, R8, c[0x0][0x174], 0x1, P5 ;  /* 0x00005d00081b7a11 */ /* 0x000fe200028f0eff */
[----:B------:R0:W-:Y:S04]  /*b240*/  STS.128 [R0+0x80], R4 ;  /* 0x0000800400007388 */ /* 0x0001e80000000c00 */
[----:B------:R-:W-:Y:S01]  /*b250*/  BAR.SYNC.DEFER_BLOCKING 0x0 ;  /* 0x0000000000007b1d */ /* 0x000fe20000010000 */
[----:B0-----:R-:W-:-:S05]  /*b260*/  IMAD.U32 R0, RZ, RZ, UR7 ;  /* 0x00000007ff007e24 */ /* 0x001fca000f8e00ff */
[----:B------:R0:W1:Y:S01]  /*b270*/  LDS.128 R4, [R2] ;  /* 0x0000000002047984 */ /* 0x0000620000000c00 */
[----:B------:R-:W-:Y:S01]  /*b280*/  IADD3 R0, R0, 0x2, RZ ;  /* 0x0000000200007810 */ /* 0x000fe20007ffe0ff */
[----:B0-----:R-:W-:-:S03]  /*b290*/  IMAD.U32 R2, RZ, RZ, UR7 ;  /* 0x00000007ff027e24 */ /* 0x001fc6000f8e00ff */
[----:B------:R-:W-:Y:S01]  /*b2a0*/  ISETP.GE.AND P0, PT, R0, c[0x0][0x17c], PT ;  /* 0x00005f0000007a0c */ /* 0x000fe20003f06270 */
[----:B------:R-:W-:Y:S01]  /*b2b0*/  IMAD.U32 R0, RZ, RZ, UR7 ;  /* 0x00000007ff007e24 */ /* 0x000fe2000f8e00ff */
[----:B------:R-:W-:-:S03]  /*b2c0*/  ISETP.GE.AND P2, PT, R2, c[0x0][0x17c], PT ;  /* 0x00005f0002007a0c */ /* 0x000fc60003f46270 */
[----:B------:R-:W-:Y:S02]  /*b2d0*/  IMAD R0, R0, c[0x0][0x198], RZ ;  /* 0x0000660000007a24 */ /* 0x000fe400078e02ff */
[----:B------:R-:W-:Y:S02]  /*b2e0*/  IMAD R2, R16, 0x40, R8 ;  /* 0x0000004010027824 */ /* 0x000fe400078e0208 */
[C---:B------:R-:W-:Y:S01]  /*b2f0*/  IMAD.WIDE R10, R0.reuse, 0x2, R26 ;  /* 0x00000002000a7825 */ /* 0x040fe200078e021a */
[----:B-1----:R0:W-:Y:S04]  /*b300*/  STL [R1+0x750], R5 ;  /* 0x0007500501007387 */ /* 0x0021e80000100800 */
[----:B------:R1:W-:Y:S04]  /*b310*/  STL [R1+0x738], R7 ;  /* 0x0007380701007387 */ /* 0x0003e80000100800 */
[----:B0-----:R-:W2:Y:S04]  /*b320*/  LDL R5, [R1+0x6cc] ;  /* 0x0006cc0001057983 */ /* 0x001ea80000100800 */
[----:B-1----:R-:W3:Y:S01]  /*b330*/  LDL R7, [R1+0x6d0] ;  /* 0x0006d00001077983 */ /* 0x002ee20000100800 */
[----:B-----5:R-:W-:Y:S01]  /*b340*/  ISETP.LT.AND P4, PT, R9, c[0x0][0x178], !P2 ;  /* 0x00005e0009007a0c */ /* 0x020fe20005781270 */
[----:B------:R-:W-:-:S05]  /*b350*/  IMAD.WIDE R8, R0, 0x2, R28 ;  /* 0x0000000200087825 */ /* 0x000fca00078e021c */
[----:B------:R-:W-:Y:S07]  /*b360*/  @P3 STG.E.U16 [R8.64], R12 ;  /* 0x0000000c08003986 */ /* 0x000fee000c10151e */
[----:B------:R-:W-:Y:S04]  /*b370*/  @P4 STG.E.U16 [R10.64], R14 ;  /* 0x0000000e0a004986 */ /* 0x000fe8000c10151e */
[----:B------:R-:W0:Y:S04]  /*b380*/  LDS.128 R8, [R18] ;  /* 0x0000000012087984 */ /* 0x000e280000000c00 */
[----:B0-----:R0:W-:Y:S04]  /*b390*/  STL [R1+0x704], R9 ;  /* 0x0007040901007387 */ /* 0x0011e80000100800 */
[----:B0-----:R-:W4:Y:S04]  /*b3a0*/  LDL R9, [R1+0x6c4] ;  /* 0x0006c40001097983 */ /* 0x001f280000100800 */
[----:B------:R0:W-:Y:S04]  /*b3b0*/  STL [R1+0x700], R11 ;  /* 0x0007000b01007387 */ /* 0x0001e80000100800 */
[----:B0-----:R-:W5:Y:S01]  /*b3c0*/  LDL R11, [R1+0x6c8] ;  /* 0x0006c800010b7983 */ /* 0x001f620000100800 */
[----:B------:R-:W-:-:S04]  /*b3d0*/  LEA R24, P5, R2, c[0x0][0x170], 0x1 ;  /* 0x00005c0002187a11 */ /* 0x000fc800078a08ff */
[----:B------:R-:W-:Y:S01]  /*b3e0*/  LEA.HI.X.SX32 R25, R2, c[0x0][0x174], 0x1, P5 ;  /* 0x00005d0002197a11 */ /* 0x000fe200028f0eff */
[----:B------:R-:W-:Y:S02]  /*b3f0*/  IMAD R16, R16, 0x40, R2 ;  /* 0x0000004010107824 */ /* 0x000fe400078e0202 */
[----:B------:R-:W-:Y:S02]  /*b400*/  IMAD.U32 R17, RZ, RZ, UR7 ;  /* 0x00000007ff117e24 */ /* 0x000fe4000f8e00ff */
[----:B------:R-:W-:-:S03]  /*b410*/  IMAD.WIDE R2, R0, 0x2, R24 ;  /* 0x0000000200027825 */ /* 0x000fc600078e0218 */
[----:B------:R-:W-:Y:S02]  /*b420*/  IADD3 R17, R17, 0x3, RZ ;  /* 0x0000000311117810 */ /* 0x000fe40007ffe0ff */
[----:B------:R-:W-:Y:S02]  /*b430*/  PRMT R12, R12, 0x7632, R12 ;  /* 0x000076320c0c7816 */ /* 0x000fe4000000000c */
[----:B------:R-:W-:-:S03]  /*b440*/  PRMT R14, R14, 0x7632, R14 ;  /* 0x000076320e0e7816 */ /* 0x000fc6000000000e */
[----:B------:R-:W-:Y:S01]  /*b450*/  STL.64 [R1+0x758], R12 ;  /* 0x0007580c01007387 */ /* 0x000fe20000100a00 */
[----:B--2---:R-:W-:-:S13]  /*b460*/  ISETP.LT.AND P6, PT, R5, c[0x0][0x178], !P2 ;  /* 0x00005e0005007a0c */ /* 0x004fda00057c1270 */
[----:B------:R0:W-:Y:S02]  /*b470*/  @P6 STG.E.U16 [R2.64], R4 ;  /* 0x0000000402006986 */ /* 0x0001e4000c10151e */
[----:B0-----:R-:W-:-:S04]  /*b480*/  LEA R2, P3, R16, c[0x0][0x170], 0x1 ;  /* 0x00005c0010027a11 */ /* 0x001fc800078608ff */
[----:B------:R-:W-:Y:S02]  /*b490*/  LEA.HI.X.SX32 R3, R16, c[0x0][0x174], 0x1, P3 ;  /* 0x00005d0010037a11 */ /* 0x000fe400018f0eff */
[----:B------:R-:W-:Y:S02]  /*b4a0*/  ISETP.GE.AND P3, PT, R17, c[0x0][0x17c], PT ;  /* 0x00005f0011007a0c */ /* 0x000fe40003f66270 */
[----:B------:R-:W0:Y:S01]  /*b4b0*/  S2R R17, SR_TID.X ;  /* 0x0000000000117919 */ /* 0x000e220000002100 */
[----:B---3--:R-:W-:Y:S02]  /*b4c0*/  ISETP.LT.AND P4, PT, R7, c[0x0][0x178], !P2 ;  /* 0x00005e0007007a0c */ /* 0x008fe40005781270 */
[C---:B------:R-:W-:Y:S01]  /*b4d0*/  IADD3 R16, R0.reuse, c[0x0][0x198], RZ ;  /* 0x0000660000107a10 */ /* 0x040fe20007ffe0ff */
[----:B------:R-:W-:-:S04]  /*b4e0*/  IMAD.WIDE R18, R0, 0x2, R2 ;  /* 0x0000000200127825 */ /* 0x000fc800078e0202 */
[----:B------:R-:W-:Y:S01]  /*b4f0*/  IMAD.WIDE R20, R16, 0x2, R28 ;  /* 0x0000000210147825 */ /* 0x000fe200078e021c */
[----:B------:R-:W-:-:S05]  /*b500*/  ISETP.LT.AND P2, PT, R5, c[0x0][0x178], !P1 ;  /* 0x00005e0005007a0c */ /* 0x000fca0004f41270 */
[----:B------:R1:W-:Y:S01]  /*b510*/  @P4 STG.E.U16 [R18.64], R6 ;  /* 0x0000000612004986 */ /* 0x0003e2000c10151e */
[----:B------:R-:W-:Y:S02]  /*b520*/  IMAD.U32 R0, RZ, RZ, UR7 ;  /* 0x00000007ff007e24 */ /* 0x000fe4000f8e00ff */
[----:B------:R-:W-:Y:S01]  /*b530*/  IMAD.WIDE R22, R16, 0x2, R26 ;  /* 0x0000000210167825 */ /* 0x000fe200078e021a */
[----:B-1----:R-:W-:-:S03]  /*b540*/  PRMT R6, R4, 0x7632, R6 ;  /* 0x0000763204067816 */ /* 0x002fc60000000006 */
[----:B------:R-:W-:Y:S01]  /*b550*/  IMAD.WIDE R18, R16, 0x2, R24 ;  /* 0x0000000210127825 */ /* 0x000fe200078e0218 */
[----:B------:R-:W-:Y:S02]  /*b560*/  IADD3 R4, R0, 0x4, RZ ;  /* 0x0000000400047810 */ /* 0x000fe40007ffe0ff */
[----:B------:R-:W-:Y:S02]  /*b570*/  IADD3 R0, R16, c[0x0][0x198], RZ ;  /* 0x0000660010007a10 */ /* 0x000fe40007ffe0ff */
[----:B----4-:R-:W-:-:S13]  /*b580*/  ISETP.LT.AND P5, PT, R9, c[0x0][0x178], !P1 ;  /* 0x00005e0009007a0c */ /* 0x010fda0004fa1270 */
[----:B------:R0:W-:Y:S01]  /*b590*/  @P5 STG.E.U16 [R20.64], R12 ;  /* 0x0000000c14005986 */ /* 0x0001e2000c10151e */
[----:B-----5:R-:W-:Y:S02]  /*b5a0*/  ISETP.LT.AND P6, PT, R11, c[0x0][0x178], !P1 ;  /* 0x00005e000b007a0c */ /* 0x020fe40004fc1270 */
[C---:B0-----:R-:W-:Y:S01]  /*b5b0*/  LOP3.LUT R21, R17.reuse, 0x3f, RZ, 0xc0, !PT ;  /* 0x0000003f11157812 */ /* 0x041fe200078ec0ff */
[----:B------:R-:W-:-:S05]  /*b5c0*/  IMAD.SHL.U32 R17, R17, 0x200, RZ ;  /* 0x0000020011117824 */ /* 0x000fca00078e00ff */
[----:B------:R-:W-:-:S05]  /*b5d0*/  LOP3.LUT R17, R17, 0xc00, RZ, 0xc0, !PT ;  /* 0x00000c0011117812 */ /* 0x000fca00078ec0ff */
[----:B------:R0:W-:Y:S01]  /*b5e0*/  @P6 STG.E.U16 [R22.64], R14 ;  /* 0x0000000e16006986 */ /* 0x0001e2000c10151e */
[----:B------:R-:W-:-:S03]  /*b5f0*/  IMAD R17, R21, 0x10, R17 ;  /* 0x0000001015117824 */ /* 0x000fc600078e0211 */
[----:B------:R1:W-:Y:S02]  /*b600*/  @P2 STG.E.U16 [R18.64], R6 ;  /* 0x0000000612002986 */ /* 0x0003e4000c10151e */
[----:B------:R-:W-:Y:S01]  /*b610*/  LOP3.LUT R17, R17, 0x40, RZ, 0x3c, !PT ;  /* 0x0000004011117812 */ /* 0x000fe200078e3cff */
[----:B------:R-:W-:Y:S01]  /*b620*/  IMAD.WIDE R12, R16, 0x2, R2 ;  /* 0x00000002100c7825 */ /* 0x000fe200078e0202 */
[----:B0-----:R-:W2:Y:S03]  /*b630*/  LDL.LU R14, [R1+0x38] ;  /* 0x00003800010e7983 */ /* 0x001ea60000300800 */
[----:B-1----:R-:W-:Y:S01]  /*b640*/  IMAD.WIDE R18, R0, 0x2, R28 ;  /* 0x0000000200127825 */ /* 0x002fe200078e021c */
[----:B------:R-:W-:Y:S04]  /*b650*/  STL [R1+0x718], R15 ;  /* 0x0007180f01007387 */ /* 0x000fe80000100800 */
[----:B------:R-:W-:Y:S04]  /*b660*/  STL.64 [R1], R18 ;  /* 0x0000001201007387 */ /* 0x000fe80000100a00 */
[----:B------:R-:W0:Y:S01]  /*b670*/  LDS.128 R16, [R17] ;  /* 0x0000000011107984 */ /* 0x000e220000000c00 */
[----:B------:R-:W-:-:S02]  /*b680*/  ISETP.LT.AND P1, PT, R7, c[0x0][0x178], !P1 ;  /* 0x00005e0007007a0c */ /* 0x000fc40004f21270 */
[----:B------:R-:W-:-:S11]  /*b690*/  PRMT R6, R6, 0x7632, R6 ;  /* 0x0000763206067816 */ /* 0x000fd60000000006 */
[----:B------:R-:W-:Y:S04]  /*b6a0*/  @P1 STG.E.U16 [R12.64], R6 ;  /* 0x000000060c001986 */ /* 0x000fe8000c10151e */
[----:B0-----:R0:W-:Y:S04]  /*b6b0*/  STL.64 [R1+0x748], R16 ;  /* 0x0007481001007387 */ /* 0x0011e80000100a00 */
[----:B0-----:R-:W3:Y:S04]  /*b6c0*/  LDL.LU R17, [R1+0x30] ;  /* 0x0000300001117983 */ /* 0x001ee80000300800 */
[----:B------:R0:W-:Y:S04]  /*b6d0*/  STL.64 [R1+0x740], R18 ;  /* 0x0007401201007387 */ /* 0x0001e80000100a00 */
[----:B0-----:R-:W3:Y:S04]  /*b6e0*/  LDL.LU.64 R18, [R1] ;  /* 0x0000000001127983 */ /* 0x001ee80000300a00 */
[----:B------:R-:W4:Y:S01]  /*b6f0*/  LDL.LU.64 R12, [R1+0x758] ;  /* 0x00075800010c7983 */ /* 0x000f220000300a00 */
[----:B------:R-:W-:-:S02]  /*b700*/  ISETP.LT.AND P4, PT, R9, c[0x0][0x178], !P0 ;  /* 0x00005e0009007a0c */ /* 0x000fc40004781270 */
[----:B------:R-:W-:Y:S02]  /*b710*/  ISETP.LT.AND P5, PT, R11, c[0x0][0x178], !P0 ;  /* 0x00005e000b007a0c */ /* 0x000fe400047a1270 */
[----:B------:R-:W-:Y:S01]  /*b720*/  ISETP.LT.AND P6, PT, R5, c[0x0][0x178], !P0 ;  /* 0x00005e0005007a0c */ /* 0x000fe200047c1270 */
[----:B------:R-:W-:-:S04]  /*b730*/  IMAD.WIDE R20, R0, 0x2, R26 ;  /* 0x0000000200147825 */ /* 0x000fc800078e021a */
[----:B------:R-:W-:Y:S01]  /*b740*/  IMAD.WIDE R22, R0, 0x2, R24 ;  /* 0x0000000200167825 */ /* 0x000fe200078e0218 */
[----:B------:R-:W-:Y:S01]  /*b750*/  ISETP.GE.AND P2, PT, R4, c[0x0][0x17c], PT ;  /* 0x00005f0004007a0c */ /* 0x000fe20003f46270 */
[----:B------:R-:W5:Y:S01]  /*b760*/  LDL.LU R15, [R1+0x48] ;  /* 0x00004800010f7983 */ /* 0x000f620000300800 */
[----:B------:R-:W-:-:S03]  /*b770*/  IADD3 R4, R0, c[0x0][0x198], RZ ;  /* 0x0000660000047a10 */ /* 0x000fc60007ffe0ff */
[----:B---3--:R0:W-:Y:S01]  /*b780*/  @P4 STG.E.U16 [R18.64], R17 ;  /* 0x0000001112004986 */ /* 0x0081e2000c10151e */
[----:B------:R-:W-:-:S03]  /*b790*/  ISETP.LT.AND P4, PT, R7, c[0x0][0x178], !P0 ;  /* 0x00005e0007007a0c */ /* 0x000fc60004781270 */
[----:B--2---:R1:W-:Y:S01]  /*b7a0*/  @P5 STG.E.U16 [R20.64], R14 ;  /* 0x0000000e14005986 */ /* 0x0043e2000c10151e */
[----:B------:R-:W-:-:S03]  /*b7b0*/  ISETP.LT.AND P5, PT, R9, c[0x0][0x178], !P3 ;  /* 0x00005e0009007a0c */ /* 0x000fc60005fa1270 */
[----:B------:R2:W-:Y:S01]  /*b7c0*/  @P6 STG.E.U16 [R22.64], R8 ;  /* 0x0000000816006986 */ /* 0x0005e2000c10151e */
[----:B------:R-:W-:Y:S02]  /*b7d0*/  ISETP.LT.AND P6, PT, R11, c[0x0][0x178], !P3 ;  /* 0x00005e000b007a0c */ /* 0x000fe40005fc1270 */
[----:B----4-:R-:W-:Y:S01]  /*b7e0*/  PRMT R12, R17, 0x7632, R12 ;  /* 0x00007632110c7816 */ /* 0x010fe2000000000c */
[----:B0-----:R-:W-:Y:S01]  /*b7f0*/  IMAD.WIDE R16, R0, 0x2, R2 ;  /* 0x0000000200107825 */ /* 0x001fe200078e0202 */
[----:B------:R-:W-:Y:S02]  /*b800*/  ISETP.LT.AND P0, PT, R5, c[0x0][0x178], !P3 ;  /* 0x00005e0005007a0c */ /* 0x000fe40005f01270 */
[----:B------:R-:W-:Y:S01]  /*b810*/  ISETP.LT.AND P3, PT, R7, c[0x0][0x178], !P3 ;  /* 0x00005e0007007a0c */ /* 0x000fe20005f61270 */
[----:B-1----:R-:W-:Y:S01]  /*b820*/  IMAD.WIDE R20, R4, 0x2, R28 ;  /* 0x0000000204147825 */ /* 0x002fe200078e021c */
[----:B------:R0:W-:Y:S01]  /*b830*/  @P4 STG.E.U16 [R16.64], R10 ;  /* 0x0000000a10004986 */ /* 0x0001e2000c10151e */
[----:B--2---:R-:W-:-:S02]  /*b840*/  PRMT R8, R14, 0x7632, R8 ;  /* 0x000076320e087816 */ /* 0x004fc40000000008 */
[----:B------:R-:W-:Y:S01]  /*b850*/  IMAD.WIDE R22, R4, 0x2, R26 ;  /* 0x0000000204167825 */ /* 0x000fe200078e021a */
[----:B------:R1:W-:Y:S04]  /*b860*/  @P5 STG.E.U16 [R20.64], R12 ;  /* 0x0000000c14005986 */ /* 0x0003e8000c10151e */
[----:B------:R2:W-:Y:S01]  /*b870*/  @P6 STG.E.U16 [R22.64], R8 ;  /* 0x0000000816006986 */ /* 0x0005e2000c10151e */
[----:B0-----:R-:W-:Y:S01]  /*b880*/  PRMT R10, R10, 0x7632, R10 ;  /* 0x000076320a0a7816 */ /* 0x001fe2000000000a */
[----:B------:R-:W-:-:S04]  /*b890*/  IMAD.WIDE R16, R4, 0x2, R2 ;  /* 0x0000000204107825 */ /* 0x000fc800078e0202 */
[----:B-1----:R-:W-:Y:S01]  /*b8a0*/  IMAD.WIDE R20, R4, 0x2, R24 ;  /* 0x0000000204147825 */ /* 0x002fe200078e0218 */
[----:B--2---:R-:W-:Y:S01]  /*b8b0*/  PRMT R8, R8, 0x7632, R8 ;  /* 0x0000763208087816 */ /* 0x004fe20000000008 */
[----:B------:R0:W-:Y:S01]  /*b8c0*/  STL [R1+0x720], R13 ;  /* 0x0007200d01007387 */ /* 0x0001e20000100800 */
[----:B------:R-:W-:-:S03]  /*b8d0*/  ISETP.LT.AND P6, PT, R5, c[0x0][0x178], !P2 ;  /* 0x00005e0005007a0c */ /* 0x000fc600057c1270 */
[----:B------:R-:W-:Y:S04]  /*b8e0*/  @P0 STG.E.U16 [R20.64], R8 ;  /* 0x0000000814000986 */ /* 0x000fe8000c10151e */
[----:B------:R1:W-:Y:S04]  /*b8f0*/  @P3 STG.E.U16 [R16.64], R10 ;  /* 0x0000000a10003986 */ /* 0x0003e8000c10151e */
[----:B0-----:R-:W2:Y:S04]  /*b900*/  LDL.LU R13, [R1+0x40] ;  /* 0x00004000010d7983 */ /* 0x001ea80000300800 */
[----:B------:R-:W3:Y:S04]  /*b910*/  LDL.LU R5, [R1+0x750] ;  /* 0x0007500001057983 */ /* 0x000ee80000300800 */
[----:B-1----:R-:W4:Y:S04]  /*b920*/  LDL.LU.64 R16, [R1+0x748] ;  /* 0x0007480001107983 */ /* 0x002f280000300a00 */
[----:B------:R-:W0:Y:S01]  /*b930*/  S2R R14, SR_TID.X ;  /* 0x00000000000e7919 */ /* 0x000e220000002100 */
[----:B------:R-:W-:-:S02]  /*b940*/  ISETP.LT.AND P4, PT, R9, c[0x0][0x178], !P2 ;  /* 0x00005e0009007a0c */ /* 0x000fc40005781270 */
[----:B------:R-:W-:Y:S02]  /*b950*/  ISETP.LT.AND P5, PT, R11, c[0x0][0x178], !P2 ;  /* 0x00005e000b007a0c */ /* 0x000fe400057a1270 */
[----:B------:R-:W-:-:S05]  /*b960*/  IADD3 R0, R4, c[0x0][0x198], RZ ;  /* 0x0000660004007a10 */ /* 0x000fca0007ffe0ff */
[----:B------:R-:W-:Y:S01]  /*b970*/  IMAD.WIDE R18, R0, 0x2, R28 ;  /* 0x0000000200127825 */ /* 0x000fe200078e021c */
[----:B0-----:R-:W-:-:S03]  /*b980*/  LOP3.LUT R12, R14, 0x3f, RZ, 0xc0, !PT ;  /* 0x0000003f0e0c7812 */ /* 0x001fc600078ec0ff */
[----:B------:R-:W-:-:S05]  /*b990*/  IMAD.SHL.U32 R14, R14, 0x200, RZ ;  /* 0x000002000e0e7824 */ /* 0x000fca00078e00ff */
[----:B------:R-:W-:Y:S01]  /*b9a0*/  LOP3.LUT R14, R14, 0xc00, RZ, 0xc0, !PT ;  /* 0x00000c000e0e7812 */ /* 0x000fe200078ec0ff */
[----:B------:R-:W-:-:S04]  /*b9b0*/  IMAD.WIDE R20, R0, 0x2, R26 ;  /* 0x0000000200147825 */ /* 0x000fc800078e021a */
[----:B------:R-:W-:Y:S02]  /*b9c0*/  IMAD R14, R12, 0x10, R14 ;  /* 0x000000100c0e7824 */ /* 0x000fe400078e020e */
[----:B------:R-:W-:-:S03]  /*b9d0*/  IMAD.WIDE R22, R0, 0x2, R24 ;  /* 0x0000000200167825 */ /* 0x000fc600078e0218 */
[----:B------:R-:W-:Y:S02]  /*b9e0*/  LOP3.LUT R14, R14, 0x60, RZ, 0x3c, !PT ;  /* 0x000000600e0e7812 */ /* 0x000fe400078e3cff */
[----:B------:R-:W-:Y:S01]  /*b9f0*/  ISETP.LT.AND P2, PT, R7, c[0x0][0x178], !P2 ;  /* 0x00005e0007007a0c */ /* 0x000fe20005741270 */
[----:B--2---:R0:W-:Y:S04]  /*ba00*/  @P4 STG.E.U16 [R18.64], R13 ;  /* 0x0000000d12004986 */ /* 0x0041e8000c10151e */
[----:B-----5:R-:W-:Y:S04]  /*ba10*/  @P5 STG.E.U16 [R20.64], R15 ;  /* 0x0000000f14005986 */ /* 0x020fe8000c10151e */
[----:B----4-:R-:W-:Y:S04]  /*ba20*/  @P6 STG.E.U16 [R22.64], R16 ;  /* 0x0000001016006986 */ /* 0x010fe8000c10151e */
[----:B0-----:R-:W2:Y:S04]  /*ba30*/  LDL.LU.64 R18, [R1+0x740] ;  /* 0x0007400001127983 */ /* 0x001ea80000300a00 */
[----:B------:R-:W4:Y:S04]  /*ba40*/  LDL.LU R7, [R1+0x738] ;  /* 0x0007380001077983 */ /* 0x000f280000300800 */
[----:B------:R0:W1:Y:S04]  /*ba50*/  LDS.128 R20, [R14] ;  /* 0x000000000e147984 */ /* 0x0000680000000c00 */
[----:B0-----:R-:W5:Y:S01]  /*ba60*/  LDL.LU R14, [R1+0x20] ;  /* 0x00002000010e7983 */ /* 0x001f620000300800 */
[----:B------:R-:W-:-:S03]  /*ba70*/  IMAD.U32 R6, RZ, RZ, UR7 ;  /* 0x00000007ff067e24 */ /* 0x000fc6000f8e00ff */
[----:B-----5:R-:W-:Y:S04]  /*ba80*/  STL [R1+0x724], R14 ;  /* 0x0007240e01007387 */ /* 0x020fe80000100800 */
[----:B-1----:R0:W-:Y:S04]  /*ba90*/  STL [R1+0x6fc], R21 ;  /* 0x0006fc1501007387 */ /* 0x0021e80000100800 */
[----:B0-----:R-:W5:Y:S04]  /*baa0*/  LDL.LU R21, [R1+0x6cc] ;  /* 0x0006cc0001157983 */ /* 0x001f680000300800 */
[----:B------:R0:W-:Y:S04]  /*bab0*/  STL [R1+0x6f8], R23 ;  /* 0x0006f81701007387 */ /* 0x0001e80000100800 */
[----:B0-----:R-:W2:Y:S01]  /*bac0*/  LDL.LU R23, [R1+0x6d0] ;  /* 0x0006d00001177983 */ /* 0x001ea20000300800 */
[----:B------:R-:W-:-:S02]  /*bad0*/  IADD3 R6, R6, 0x5, RZ ;  /* 0x0000000506067810 */ /* 0x000fc40007ffe0ff */
[----:B------:R-:W-:Y:S02]  /*bae0*/  PRMT R10, R13, 0x7632, R10 ;  /* 0x000076320d0a7816 */ /* 0x000fe4000000000a */
[----:B------:R-:W-:-:S04]  /*baf0*/  ISETP.GE.AND P1, PT, R6, c[0x0][0x17c], PT ;  /* 0x00005f0006007a0c */ /* 0x000fc80003f26270 */
[----:B------:R-:W-:Y:S01]  /*bb00*/  ISETP.LT.AND P4, PT, R11, c[0x0][0x178], !P1 ;  /* 0x00005e000b007a0c */ /* 0x000fe20004f81270 */
[----:B------:R-:W-:Y:S01]  /*bb10*/  IMAD.U32 R6, RZ, RZ, UR7 ;  /* 0x00000007ff067e24 */ /* 0x000fe2000f8e00ff */
[----:B--2---:R-:W-:Y:S04]  /*bb20*/  STL.64 [R1+0x728], R22 ;  /* 0x0007281601007387 */ /* 0x004fe80000100a00 */
[----:B------:R0:W-:Y:S02]  /*bb30*/  STL.64 [R1+0x730], R10 ;  /* 0x0007300a01007387 */ /* 0x0001e40000100a00 */
[----:B0-----:R-:W-:-:S05]  /*bb40*/  IMAD.WIDE R10, R0, 0x2, R2 ;  /* 0x00000002000a7825 */ /* 0x001fca00078e0202 */
[----:B------:R0:W-:Y:S04]  /*bb50*/  @P2 STG.E.U16 [R10.64], R18 ;  /* 0x000000120a002986 */ /* 0x0001e8000c10151e */
[----:B0-----:R-:W2:Y:S01]  /*bb60*/  LDL.LU.64 R10, [R1+0x730] ;  /* 0x00073000010a7983 */ /* 0x001ea20000300a00 */
[----:B------:R-:W-:Y:S02]  /*bb70*/  IADD3 R6, R6, 0x6, RZ ;  /* 0x0000000606067810 */ /* 0x000fe40007ffe0ff */
[----:B------:R-:W-:Y:S02]  /*bb80*/  ISETP.LT.AND P3, PT, R9, c[0x0][0x178], !P1 ;  /* 0x00005e0009007a0c */ /* 0x000fe40004f61270 */
[----:B------:R-:W-:Y:S02]  /*bb90*/  ISETP.GE.AND P0, PT, R6, c[0x0][0x17c], PT ;  /* 0x00005f0006007a0c */ /* 0x000fe40003f06270 */
[----:B------:R-:W-:-:S05]  /*bba0*/  IADD3 R6, R0, c[0x0][0x198], RZ ;  /* 0x0000660000067a10 */ /* 0x000fca0007ffe0ff */
[----:B------:R-:W-:-:S05]  /*bbb0*/  IMAD.WIDE R22, R6, 0x2, R28 ;  /* 0x0000000206167825 */ /* 0x000fca00078e021c */
[----:B--2---:R0:W-:Y:S04]  /*bbc0*/  @P3 STG.E.U16 [R22.64], R10 ;  /* 0x0000000a16003986 */ /* 0x0041e8000c10151e */
[----:B0-----:R-:W2:Y:S01]  /*bbd0*/  LDL.LU.64 R22, [R1+0x728] ;  /* 0x0007280001167983 */ /* 0x001ea20000300a00 */
[----:B------:R-:W-:Y:S01]  /*bbe0*/  IMAD.U32 R4, RZ, RZ, UR7 ;  /* 0x00000007ff047e24 */ /* 0x000fe2000f8e00ff */
[----:B-----5:R-:W-:Y:S02]  /*bbf0*/  ISETP.LT.AND P6, PT, R21, c[0x0][0x178], !P1 ;  /* 0x00005e0015007a0c */ /* 0x020fe40004fc1270 */
[----:B------:R-:W-:Y:S02]  /*bc00*/  PRMT R8, R15, 0x7632, R8 ;  /* 0x000076320f087816 */ /* 0x000fe40000000008 */
[----:B------:R-:W-:Y:S01]  /*bc10*/  IADD3 R4, R4, 0x7, RZ ;  /* 0x0000000704047810 */ /* 0x000fe20007ffe0ff */
[----:B------:R-:W-:Y:S01]  /*bc20*/  IMAD.WIDE R14, R6, 0x2, R26 ;  /* 0x00000002060e7825 */ /* 0x000fe200078e021a */
[----:B------:R-:W-:-:S02]  /*bc30*/  PRMT R16, R16, 0x7632, R16 ;  /* 0x0000763210107816 */ /* 0x000fc40000000010 */
[----:B------:R-:W-:Y:S01]  /*bc40*/  ISETP.GE.AND P5, PT, R4, c[0x0][0x17c], PT ;  /* 0x00005f0004007a0c */ /* 0x000fe20003fa6270 */
[C---:B------:R-:W-:Y:S01]  /*bc50*/  IMAD.WIDE R12, R6.reuse, 0x2, R24 ;  /* 0x00000002060c7825 */ /* 0x040fe200078e0218 */
[----:B------:R-:W-:Y:S01]  /*bc60*/  IADD3 R4, R6, c[0x0][0x198], RZ ;  /* 0x0000660006047a10 */ /* 0x000fe20007ffe0ff */
[----:B------:R0:W-:Y:S01]  /*bc70*/  @P4 STG.E.U16 [R14.64], R8 ;  /* 0x000000080e004986 */ /* 0x0001e2000c10151e */
[----:B------:R-:W-:-:S03]  /*bc80*/  PRMT R18, R18, 0x7632, R18 ;  /* 0x0000763212127816 */ /* 0x000fc60000000012 */
[----:B------:R1:W-:Y:S04]  /*bc90*/  @P6 STG.E.U16 [R12.64], R16 ;  /* 0x000000100c006986 */ /* 0x0003e8000c10151e */
[----:B0-----:R-:W5:Y:S04]  /*bca0*/  LDL.LU R14, [R1+0x724] ;  /* 0x00072400010e7983 */ /* 0x001f680000300800 */
[----:B------:R0:W-:Y:S01]  /*bcb0*/  STL.64 [R1+0x708], R16 ;  /* 0x0007081001007387 */ /* 0x0001e20000100a00 */
[----:B-1----:R-:W-:-:S04]  /*bcc0*/  IMAD.WIDE R12, R6, 0x2, R2 ;  /* 0x00000002060c7825 */ /* 0x002fc800078e0202 */
[----:B0-----:R-:W-:-:S05]  /*bcd0*/  IMAD.WIDE R16, R4, 0x2, R28 ;  /* 0x0000000204107825 */ /* 0x001fca00078e021c */
[----:B------:R-:W-:Y:S01]  /*bce0*/  STL.64 [R1+0x8], R16 ;  /* 0x0000081001007387 */ /* 0x000fe20000100a00 */
[----:B--2---:R-:W-:-:S13]  /*bcf0*/  ISETP.LT.AND P3, PT, R23, c[0x0][0x178], !P1 ;  /* 0x00005e0017007a0c */ /* 0x004fda0004f61270 */
[----:B------:R0:W-:Y:S04]  /*bd00*/  @P3 STG.E.U16 [R12.64], R18 ;  /* 0x000000120c003986 */ /* 0x0001e8000c10151e */
[----:B0-----:R-:W2:Y:S04]  /*bd10*/  LDL.LU R13, [R1+0x720] ;  /* 0x00072000010d7983 */ /* 0x001ea80000300800 */
[----:B------:R0:W-:Y:S04]  /*bd20*/  STL.64 [R1+0x710], R18 ;  /* 0x0007101201007387 */ /* 0x0001e80000100a00 */
[----:B0-----:R-:W2:Y:S01]  /*bd30*/  LDL.LU.64 R18, [R1+0x8] ;  /* 0x0000080001127983 */ /* 0x001ea20000300a00 */
[----:B------:R-:W-:-:S02]  /*bd40*/  ISETP.LT.AND P4, PT, R9, c[0x0][0x178], !P0 ;  /* 0x00005e0009007a0c */ /* 0x000fc40004781270 */
[----:B------:R-:W-:Y:S01]  /*bd50*/  ISETP.LT.AND P6, PT, R11, c[0x0][0x178], !P0 ;  /* 0x00005e000b007a0c */ /* 0x000fe200047c1270 */
[----:B------:R-:W-:Y:S01]  /*bd60*/  IMAD.U32 R0, RZ, RZ, UR7 ;  /* 0x00000007ff007e24 */ /* 0x000fe2000f8e00ff */
[----:B------:R-:W-:Y:S01]  /*bd70*/  ISETP.LT.AND P2, PT, R21, c[0x0][0x178], !P0 ;  /* 0x00005e0015007a0c */ /* 0x000fe20004741270 */
[----:B------:R-:W-:Y:S01]  /*bd80*/  IMAD.WIDE R16, R4, 0x2, R26 ;  /* 0x0000000204107825 */ /* 0x000fe200078e021a */
[----:B------:R-:W-:Y:S02]  /*bd90*/  ISETP.LT.AND P0, PT, R23, c[0x0][0x178], !P0 ;  /* 0x00005e0017007a0c */ /* 0x000fe40004701270 */
[----:B------:R-:W-:Y:S01]  /*bda0*/  IADD3 R0, R0, 0x8, RZ ;  /* 0x0000000800007810 */ /* 0x000fe20007ffe0ff */
[----:B------:R-:W-:-:S03]  /*bdb0*/  IMAD.U32 R8, RZ, RZ, UR7 ;  /* 0x00000007ff087e24 */ /* 0x000fc6000f8e00ff */
[----:B------:R-:W-:Y:S02]  /*bdc0*/  ISETP.GE.AND P1, PT, R0, c[0x0][0x17c], PT ;  /* 0x00005f0000007a0c */ /* 0x000fe40003f26270 */
[----:B------:R-:W-:Y:S02]  /*bdd0*/  IADD3 R8, R8, 0x9, RZ ;  /* 0x0000000908087810 */ /* 0x000fe40007ffe0ff */
[----:B------:R-:W-:Y:S02]  /*bde0*/  IADD3 R0, R4, c[0x0][0x198], RZ ;  /* 0x0000660004007a10 */ /* 0x000fe40007ffe0ff */
[----:B------:R-:W-:Y:S02]  /*bdf0*/  ISETP.GE.AND P3, PT, R8, c[0x0][0x17c], PT ;  /* 0x00005f0008007a0c */ /* 0x000fe40003f66270 */
[----:B-----5:R-:W-:Y:S01]  /*be00*/  PRMT R8, R14, 0x7632, R8 ;  /* 0x000076320e087816 */ /* 0x020fe20000000008 */
[----:B--2---:R0:W-:Y:S01]  /*be10*/  @P4 STG.E.U16 [R18.64], R14 ;  /* 0x0000000e12004986 */ /* 0x0041e2000c10151e */
[----:B------:R-:W-:-:S03]  /*be20*/  ISETP.LT.AND P4, PT, R11, c[0x0][0x178], !P5 ;  /* 0x00005e000b007a0c */ /* 0x000fc60006f81270 */
[----:B------:R1:W-:Y:S01]  /*be30*/  @P6 STG.E.U16 [R16.64], R13 ;  /* 0x0000000d10006986 */ /* 0x0003e2000c10151e */
[----:B------:R-:W-:Y:S01]  /*be40*/  ISETP.LT.AND P6, PT, R9, c[0x0][0x178], !P5 ;  /* 0x00005e0009007a0c */ /* 0x000fe20006fc1270 */
[----:B0-----:R-:W-:-:S04]  /*be50*/  IMAD.WIDE R18, R4, 0x2, R2 ;  /* 0x0000000204127825 */ /* 0x001fc800078e0202 */
[----:B-1----:R-:W-:Y:S01]  /*be60*/  IMAD.WIDE R16, R4, 0x2, R24 ;  /* 0x0000000204107825 */ /* 0x002fe200078e0218 */
[----:B------:R-:W-:Y:S02]  /*be70*/  PRMT R4, R13, 0x7632, R4 ;  /* 0x000076320d047816 */ /* 0x000fe40000000004 */
[----:B------:R-:W2:Y:S04]  /*be80*/  LDL.LU R13, [R1+0x71c] ;  /* 0x00071c00010d7983 */ /* 0x000ea80000300800 */
[----:B------:R0:W-:Y:S01]  /*be90*/  @P2 STG.E.U16 [R16.64], R20 ;  /* 0x0000001410002986 */ /* 0x0001e2000c10151e */
[----:B------:R-:W-:-:S03]  /*bea0*/  IMAD.WIDE R14, R0, 0x2, R26 ;  /* 0x00000002000e7825 */ /* 0x000fc600078e021a */
[----:B------:R-:W-:Y:S01]  /*beb0*/  @P0 STG.E.U16 [R18.64], R22 ;  /* 0x0000001612000986 */ /* 0x000fe2000c10151e */
[----:B------:R-:W-:Y:S01]  /*bec0*/  ISETP.LT.AND P0, PT, R21, c[0x0][0x178], !P5 ;  /* 0x00005e0015007a0c */ /* 0x000fe20006f01270 */
[----:B0-----:R-:W-:Y:S01]  /*bed0*/  IMAD.WIDE R16, R0, 0x2, R28 ;  /* 0x0000000200107825 */ /* 0x001fe200078e021c */
[----:B------:R-:W-:-:S04]  /*bee0*/  PRMT R20, R20, 0x7632, R20 ;  /* 0x0000763214147816 */ /* 0x000fc80000000014 */
[----:B------:R-:W-:Y:S04]  /*bef0*/  @P6 STG.E.U16 [R16.64], R8 ;  /* 0x0000000810006986 */ /* 0x000fe8000c10151e */
[----:B------:R0:W-:Y:S02]  /*bf00*/  @P4 STG.E.U16 [R14.64], R4 ;  /* 0x000000040e004986 */ /* 0x0001e4000c10151e */
[----:B0-----:R-:W-:-:S05]  /*bf10*/  IMAD.WIDE R14, R0, 0x2, R24 ;  /* 0x00000002000e7825 */ /* 0x001fca00078e0218 */
[----:B------:R0:W-:Y:S04]  /*bf20*/  @P0 STG.E.U16 [R14.64], R20 ;  /* 0x000000140e000986 */ /* 0x0001e8000c10151e */
[----:B0-----:R-:W5:Y:S01]  /*bf30*/  LDL.LU R15, [R1+0x718] ;  /* 0x00071800010f7983 */ /* 0x001f620000300800 */
[----:B------:R-:W-:Y:S02]  /*bf40*/  ISETP.LT.AND P5, PT, R23, c[0x0][0x178], !P5 ;  /* 0x00005e0017007a0c */ /* 0x000fe40006fa1270 */
[----:B------:R-:W-:Y:S01]  /*bf50*/  ISETP.LT.AND P6, PT, R9, c[0x0][0x178], !P1 ;  /* 0x00005e0009007a0c */ /* 0x000fe20004fc1270 */
[----:B------:R-:W-:Y:S01]  /*bf60*/  IMAD.WIDE R18, R0, 0x2, R2 ;  /* 0x0000000200127825 */ /* 0x000fe200078e0202 */
[----:B------:R-:W-:Y:S02]  /*bf70*/  ISETP.LT.AND P4, PT, R11, c[0x0][0x178], !P1 ;  /* 0x00005e000b007a0c */ /* 0x000fe40004f81270 */
[----:B------:R-:W-:-:S02]  /*bf80*/  PRMT R22, R22, 0x7632, R22 ;  /* 0x0000763216167816 */ /* 0x000fc40000000016 */
[----:B------:R-:W-:-:S05]  /*bf90*/  IADD3 R12, R0, c[0x0][0x198], RZ ;  /* 0x00006600000c7a10 */ /* 0x000fca0007ffe0ff */
[----:B------:R0:W-:Y:S01]  /*bfa0*/  @P5 STG.E.U16 [R18.64], R22 ;  /* 0x0000001612005986 */ /* 0x0001e2000c10151e */
[----:B------:R-:W-:Y:S01]  /*bfb0*/  IMAD.WIDE R16, R12, 0x2, R28 ;  /* 0x000000020c107825 */ /* 0x000fe200078e021c */
[----:B------:R-:W-:-:S03]  /*bfc0*/  ISETP.LT.AND P5, PT, R21, c[0x0][0x178], !P1 ;  /* 0x00005e0015007a0c */ /* 0x000fc60004fa1270 */
[C---:B0-----:R-:W-:Y:S01]  /*bfd0*/  IMAD.WIDE R18, R12.reuse, 0x2, R26 ;  /* 0x000000020c127825 */ /* 0x041fe200078e021a */
[----:B--2---:R0:W-:Y:S03]  /*bfe0*/  @P6 STG.E.U16 [R16.64], R13 ;  /* 0x0000000d10006986 */ /* 0x0041e6000c10151e */
[----:B0-----:R-:W-:Y:S01]  /*bff0*/  IMAD.WIDE R16, R12, 0x2, R24 ;  /* 0x000000020c107825 */ /* 0x001fe200078e0218 */
[----:B-----5:R0:W-:Y:S05]  /*c000*/  @P4 STG.E.U16 [R18.64], R15 ;  /* 0x0000000f12004986 */ /* 0x0201ea000c10151e */
[----:B---3--:R1:W-:Y:S04]  /*c010*/  @P5 STG.E.U16 [R16.64], R5 ;  /* 0x0000000510005986 */ /* 0x0083e8000c10151e */
[----:B0-----:R-:W2:Y:S04]  /*c020*/  LDL.LU.64 R18, [R1+0x710] ;  /* 0x0007100001127983 */ /* 0x001ea80000300a00 */
[----:B------:R-:W3:Y:S04]  /*c030*/  LDL.LU R22, [R1+0x34] ;  /* 0x0000340001167983 */ /* 0x000ee80000300800 */
[----:B-1----:R-:W5:Y:S01]  /*c040*/  LDL.LU.64 R16, [R1+0x708] ;  /* 0x0007080001107983 */ /* 0x002f620000300a00 */
[----:B------:R-:W-:Y:S01]  /*c050*/  IMAD.U32 R4, RZ, RZ, UR7 ;  /* 0x00000007ff047e24 */ /* 0x000fe2000f8e00ff */
[----:B------:R-:W-:Y:S01]  /*c060*/  ISETP.LT.AND P1, PT, R23, c[0x0][0x178], !P1 ;  /* 0x00005e0017007a0c */ /* 0x000fe20004f21270 */
[----:B------:R-:W-:Y:S01]  /*c070*/  IMAD.U32 R6, RZ, RZ, UR7 ;  /* 0x00000007ff067e24 */ /* 0x000fe2000f8e00ff */
[----:B------:R-:W-:Y:S01]  /*c080*/  ISETP.LT.AND P6, PT, R9, c[0x0][0x178], !P3 ;  /* 0x00005e0009007a0c */ /* 0x000fe20005fc1270 */
[----:B------:R-:W3:Y:S01]  /*c090*/  LDL.LU R20, [R1+0x3c] ;  /* 0x00003c0001147983 */ /* 0x000ee20000300800 */
[----:B------:R-:W-:-:S02]  /*c0a0*/  IADD3 R4, R4, 0xb, RZ ;  /* 0x0000000b04047810 */ /* 0x000fc40007ffe0ff */
[----:B------:R-:W-:Y:S02]  /*c0b0*/  IADD3 R6, R6, 0xa, RZ ;  /* 0x0000000a06067810 */ /* 0x000fe40007ffe0ff */
[----:B------:R-:W-:Y:S02]  /*c0c0*/  IADD3 R0, R12, c[0x0][0x198], RZ ;  /* 0x000066000c007a10 */ /* 0x000fe40007ffe0ff */
[----:B------:R-:W-:Y:S02]  /*c0d0*/  ISETP.GE.AND P0, PT, R4, c[0x0][0x17c], PT ;  /* 0x00005f0004007a0c */ /* 0x000fe40003f06270 */
[----:B------:R-:W-:Y:S01]  /*c0e0*/  PRMT R4, R13, 0x7632, R4 ;  /* 0x000076320d047816 */ /* 0x000fe20000000004 */
[----:B------:R-:W-:Y:S01]  /*c0f0*/  IMAD.WIDE R12, R12, 0x2, R2 ;  /* 0x000000020c0c7825 */ /* 0x000fe200078e0202 */
[----:B------:R-:W-:Y:S02]  /*c100*/  ISETP.GE.AND P2, PT, R6, c[0x0][0x17c], PT ;  /* 0x00005f0006007a0c */ /* 0x000fe40003f46270 */
[----:B------:R-:W-:-:S02]  /*c110*/  ISETP.LT.AND P4, PT, R11, c[0x0][0x178], !P3 ;  /* 0x00005e000b007a0c */ /* 0x000fc40005f81270 */
[----:B------:R-:W-:Y:S01]  /*c120*/  PRMT R6, R15, 0x7632, R6 ;  /* 0x000076320f067816 */ /* 0x000fe20000000006 */
[----:B------:R-:W-:Y:S01]  /*c130*/  IMAD.WIDE R14, R0, 0x2, R28 ;  /* 0x00000002000e7825 */ /* 0x000fe200078e021c */
[----:B----4-:R-:W-:Y:S01]  /*c140*/  @P1 STG.E.U16 [R12.64], R7 ;  /* 0x000000070c001986 */ /* 0x010fe2000c10151e */
[----:B------:R-:W-:Y:S02]  /*c150*/  ISETP.LT.AND P1, PT, R21, c[0x0][0x178], !P3 ;  /* 0x00005e0015007a0c */ /* 0x000fe40005f21270 */
[----:B------:R-:W-:Y:S01]  /*c160*/  ISETP.LT.AND P3, PT, R23, c[0x0][0x178], !P3 ;  /* 0x00005e0017007a0c */ /* 0x000fe20005f61270 */
[----:B------:R0:W-:Y:S01]  /*c170*/  @P6 STG.E.U16 [R14.64], R4 ;  /* 0x000000040e006986 */ /* 0x0001e2000c10151e */
[----:B------:R-:W-:-:S03]  /*c180*/  ISETP.LT.AND P6, PT, R9, c[0x0][0x178], !P2 ;  /* 0x00005e0009007a0c */ /* 0x000fc600057c1270 */
[----:B------:R-:W4:Y:S01]  /*c190*/  LDL.LU R9, [R1+0x704] ;  /* 0x0007040001097983 */ /* 0x000f220000300800 */
[----:B--2---:R-:W-:Y:S01]  /*c1a0*/  PRMT R18, R5, 0x7632, R18 ;  /* 0x0000763205127816 */ /* 0x004fe20000000012 */
[----:B0-----:R-:W-:-:S05]  /*c1b0*/  IMAD.WIDE R4, R0, 0x2, R26 ;  /* 0x0000000200047825 */ /* 0x001fca00078e021a */
[----:B------:R0:W-:Y:S01]  /*c1c0*/  @P4 STG.E.U16 [R4.64], R6 ;  /* 0x0000000604004986 */ /* 0x0001e2000c10151e */
[----:B-----5:R-:W-:Y:S02]  /*c1d0*/  PRMT R16, R7, 0x7632, R16 ;  /* 0x0000763207107816 */ /* 0x020fe40000000010 */
[----:B------:R-:W-:Y:S02]  /*c1e0*/  ISETP.LT.AND P4, PT, R11, c[0x0][0x178], !P2 ;  /* 0x00005e000b007a0c */ /* 0x000fe40005781270 */
[----:B------:R-:W2:Y:S01]  /*c1f0*/  LDL.LU R11, [R1+0x700] ;  /* 0x00070000010b7983 */ /* 0x000ea20000300800 */
[----:B0-----:R-:W-:-:S04]  /*c200*/  IMAD.WIDE R4, R0, 0x2, R24 ;  /* 0x0000000200047825 */ /* 0x001fc800078e0218 */
[C---:B------:R-:W-:Y:S01]  /*c210*/  IMAD.WIDE R6, R0.reuse, 0x2, R2 ;  /* 0x0000000200067825 */ /* 0x040fe200078e0202 */
[----:B------:R0:W-:Y:S04]  /*c220*/  @P1 STG.E.U16 [R4.64], R18 ;  /* 0x0000001204001986 */ /* 0x0001e8000c10151e */
[----:B------:R1:W-:Y:S04]  /*c230*/  @P3 STG.E.U16 [R6.64], R16 ;  /* 0x0000001006003986 */ /* 0x0003e8000c10151e */
[----:B0-----:R-:W5:Y:S04]  /*c240*/  LDL.LU R18, [R1+0x6c8] ;  /* 0x0006c80001127983 */ /* 0x001f680000300800 */
[----:B-1----:R-:W5:Y:S01]  /*c250*/  LDL.LU R16, [R1+0x6c4] ;  /* 0x0006c40001107983 */ /* 0x002f620000300800 */
[----:B------:R-:W-:-:S02]  /*c260*/  IADD3 R8, R0, c[0x0][0x198], RZ ;  /* 0x0000660000087a10 */ /* 0x000fc40007ffe0ff */
[----:B------:R-:W-:Y:S01]  /*c270*/  ISETP.LT.AND P5, PT, R21, c[0x0][0x178], !P2 ;  /* 0x00005e0015007a0c */ /* 0x000fe200057a1270 */
[----:B------:R-:W-:Y:S01]  /*c280*/  IMAD.U32 R10, RZ, RZ, UR7 ;  /* 0x00000007ff0a7e24 */ /* 0x000fe2000f8e00ff */
[----:B------:R-:W5:Y:S01]  /*c290*/  LDL.LU R15, [R1+0x4c] ;  /* 0x00004c00010f7983 */ /* 0x000f620000300800 */
[----:B------:R-:W-:Y:S01]  /*c2a0*/  IMAD.WIDE R12, R8, 0x2, R28 ;  /* 0x00000002080c7825 */ /* 0x000fe200078e021c */
[----:B------:R-:W-:-:S03]  /*c2b0*/  ISETP.LT.AND P2, PT, R23, c[0x0][0x178], !P2 ;  /* 0x00005e0017007a0c */ /* 0x000fc60005741270 */
[C---:B------:R-:W-:Y:S01]  /*c2c0*/  IMAD.WIDE R4, R8.reuse, 0x2, R26 ;  /* 0x0000000208047825 */ /* 0x040fe200078e021a */
[----:B---3--:R0:W-:Y:S03]  /*c2d0*/  @P6 STG.E.U16 [R12.64], R22 ;  /* 0x000000160c006986 */ /* 0x0081e6000c10151e */
[C---:B------:R-:W-:Y:S01]  /*c2e0*/  IMAD.WIDE R6, R8.reuse, 0x2, R24 ;  /* 0x0000000208067825 */ /* 0x040fe200078e0218 */
[----:B------:R-:W-:Y:S01]  /*c2f0*/  IADD3 R0, R8, c[0x0][0x198], RZ ;  /* 0x0000660008007a10 */ /* 0x000fe20007ffe0ff */
[----:B------:R1:W-:Y:S02]  /*c300*/  @P4 STG.E.U16 [R4.64], R20 ;  /* 0x0000001404004986 */ /* 0x0003e4000c10151e */
[----:B------:R-:W-:Y:S02]  /*c310*/  IMAD.U32 R14, RZ, RZ, UR7 ;  /* 0x00000007ff0e7e24 */ /* 0x000fe4000f8e00ff */
[----:B----4-:R3:W-:Y:S01]  /*c320*/  @P5 STG.E.U16 [R6.64], R9 ;  /* 0x0000000906005986 */ /* 0x0107e2000c10151e */
[----:B------:R-:W-:-:S02]  /*c330*/  ISETP.LT.AND P4, PT, R21, c[0x0][0x178], !P0 ;  /* 0x00005e0015007a0c */ /* 0x000fc40004781270 */
[----:B0-----:R-:W-:Y:S02]  /*c340*/  PRMT R12, R9, 0x7632, R12 ;  /* 0x00007632090c7816 */ /* 0x001fe4000000000c */
[----:B------:R-:W-:Y:S02]  /*c350*/  IADD3 R10, R10, 0xc, RZ ;  /* 0x0000000c0a0a7810 */ /* 0x000fe40007ffe0ff */
[----:B------:R-:W-:Y:S01]  /*c360*/  PRMT R13, R22, 0x7632, R13 ;  /* 0x00007632160d7816 */ /* 0x000fe2000000000d */
[----:B-1----:R-:W-:Y:S01]  /*c370*/  IMAD.WIDE R4, R0, 0x2, R28 ;  /* 0x0000000200047825 */ /* 0x002fe200078e021c */
[----:B------:R-:W-:Y:S01]  /*c380*/  IADD3 R14, R14, 0xd, RZ ;  /* 0x0000000d0e0e7810 */ /* 0x000fe20007ffe0ff */
[----:B------:R-:W4:Y:S02]  /*c390*/  LDL.LU R22, [R1+0x24] ;  /* 0x0000240001167983 */ /* 0x000f240000300800 */
[----:B---3--:R-:W-:Y:S01]  /*c3a0*/  IMAD.WIDE R8, R8, 0x2, R2 ;  /* 0x0000000208087825 */ /* 0x008fe200078e0202 */
[----:B------:R-:W-:-:S03]  /*c3b0*/  ISETP.GE.AND P1, PT, R10, c[0x0][0x17c], PT ;  /* 0x00005f000a007a0c */ /* 0x000fc60003f26270 */
[----:B------:R-:W-:Y:S01]  /*c3c0*/  IMAD.U32 R6, RZ, RZ, UR7 ;  /* 0x00000007ff067e24 */ /* 0x000fe2000f8e00ff */
[----:B------:R-:W-:Y:S02]  /*c3d0*/  ISETP.GE.AND P3, PT, R14, c[0x0][0x17c], PT ;  /* 0x00005f000e007a0c */ /* 0x000fe40003f66270 */
[----:B------:R-:W-:Y:S02]  /*c3e0*/  PRMT R14, R20, 0x7632, R14 ;  /* 0x00007632140e7816 */ /* 0x000fe4000000000e */
[----:B------:R-:W3:Y:S04]  /*c3f0*/  LDL.LU R20, [R1+0x2c] ;  /* 0x00002c0001147983 */ /* 0x000ee80000300800 */
[----:B--2---:R0:W-:Y:S01]  /*c400*/  @P2 STG.E.U16 [R8.64], R11 ;  /* 0x0000000b08002986 */ /* 0x0041e2000c10151e */
[----:B------:R-:W-:-:S02]  /*c410*/  PRMT R10, R11, 0x7632, R10 ;  /* 0x000076320b0a7816 */ /* 0x000fc4000000000a */
[----:B0-----:R-:W-:Y:S02]  /*c420*/  IADD3 R11, R6, 0xe, RZ ;  /* 0x0000000e060b7810 */ /* 0x001fe40007ffe0ff */
[----:B-----5:R-:W-:Y:S02]  /*c430*/  ISETP.LT.AND P6, PT, R16, c[0x0][0x178], !P0 ;  /* 0x00005e0010007a0c */ /* 0x020fe400047c1270 */
[----:B------:R-:W-:Y:S02]  /*c440*/  ISETP.LT.AND P5, PT, R18, c[0x0][0x178], !P0 ;  /* 0x00005e0012007a0c */ /* 0x000fe400047a1270 */
[----:B------:R-:W-:Y:S01]  /*c450*/  ISETP.LT.AND P0, PT, R23, c[0x0][0x178], !P0 ;  /* 0x00005e0017007a0c */ /* 0x000fe20004701270 */
[----:B------:R-:W-:-:S04]  /*c460*/  IMAD.WIDE R6, R0, 0x2, R24 ;  /* 0x0000000200067825 */ /* 0x000fc800078e0218 */
[----:B------:R-:W-:-:S04]  /*c470*/  IMAD.WIDE R8, R0, 0x2, R2 ;  /* 0x0000000200087825 */ /* 0x000fc800078e0202 */
[----:B------:R0:W-:Y:S02]  /*c480*/  @P6 STG.E.U16 [R4.64], R13 ;  /* 0x0000000d04006986 */ /* 0x0001e4000c10151e */
[----:B0-----:R-:W-:-:S05]  /*c490*/  IMAD.WIDE R4, R0, 0x2, R26 ;  /* 0x0000000200047825 */ /* 0x001fca00078e021a */
[----:B------:R-:W-:Y:S04]  /*c4a0*/  @P5 STG.E.U16 [R4.64], R14 ;  /* 0x0000000e04005986 */ /* 0x000fe8000c10151e */
[----:B------:R-:W-:Y:S04]  /*c4b0*/  @P4 STG.E.U16 [R6.64], R12 ;  /* 0x0000000c06004986 */ /* 0x000fe8000c10151e */
[----:B------:R0:W-:Y:S04]  /*c4c0*/  @P0 STG.E.U16 [R8.64], R10 ;  /* 0x0000000a08000986 */ /* 0x0001e8000c10151e */
[----:B0-----:R-:W2:Y:S01]  /*c4d0*/  LDL.LU R9, [R1+0x44] ;  /* 0x0000440001097983 */ /* 0x001ea20000300800 */
[----:B------:R-:W-:-:S02]  /*c4e0*/  ISETP.LT.AND P6, PT, R16, c[0x0][0x178], !P1 ;  /* 0x00005e0010007a0c */ /* 0x000fc40004fc1270 */
[----:B------:R-:W-:Y:S02]  /*c4f0*/  IADD3 R0, R0, c[0x0][0x198], RZ ;  /* 0x0000660000007a10 */ /* 0x000fe40007ffe0ff */
[----:B------:R-:W-:Y:S01]  /*c500*/  ISETP.GE.AND P2, PT, R11, c[0x0][0x17c], PT ;  /* 0x00005f000b007a0c */ /* 0x000fe20003f46270 */
[----:B------:R-:W-:Y:S01]  /*c510*/  IMAD.U32 R11, RZ, RZ, UR7 ;  /* 0x00000007ff0b7e24 */ /* 0x000fe2000f8e00ff */
[----:B------:R-:W-:Y:S01]  /*c520*/  ISETP.LT.AND P0, PT, R18, c[0x0][0x178], !P1 ;  /* 0x00005e0012007a0c */ /* 0x000fe20004f01270 */
[----:B------:R-:W-:Y:S01]  /*c530*/  IMAD.WIDE R4, R0, 0x2, R28 ;  /* 0x0000000200047825 */ /* 0x000fe200078e021c */
[----:B------:R-:W-:Y:S02]  /*c540*/  ISETP.LT.AND P4, PT, R21, c[0x0][0x178], !P1 ;  /* 0x00005e0015007a0c */ /* 0x000fe40004f81270 */
[----:B------:R-:W-:Y:S02]  /*c550*/  ISETP.LT.AND P1, PT, R23, c[0x0][0x178], !P1 ;  /* 0x00005e0017007a0c */ /* 0x000fe40004f21270 */
[----:B------:R-:W-:-:S02]  /*c560*/  ISETP.LT.AND P5, PT, R16, c[0x0][0x178], !P3 ;  /* 0x00005e0010007a0c */ /* 0x000fc40005fa1270 */
[----:B------:R-:W-:Y:S02]  /*c570*/  IADD3 R11, R11, 0xf, RZ ;  /* 0x0000000f0b0b7810 */ /* 0x000fe40007ffe0ff */
[C---:B------:R-:W-:Y:S01]  /*c580*/  IADD3 R12, R0.reuse, c[0x0][0x198], RZ ;  /* 0x00006600000c7a10 */ /* 0x040fe20007ffe0ff */
[----:B------:R-:W-:Y:S01]  /*c590*/  IMAD.WIDE R6, R0, 0x2, R24 ;  /* 0x0000000200067825 */ /* 0x000fe200078e0218 */
[----:B--2---:R0:W-:Y:S01]  /*c5a0*/  @P6 STG.E.U16 [R4.64], R9 ;  /* 0x0000000904006986 */ /* 0x0041e2000c10151e */
[----:B------:R-:W-:Y:S02]  /*c5b0*/  PRMT R13, R9, 0x7632, R13 ;  /* 0x00007632090d7816 */ /* 0x000fe4000000000d */
[----:B------:R-:W-:Y:S01]  /*c5c0*/  ISETP.GE.AND P6, PT, R11, c[0x0][0x17c], PT ;  /* 0x00005f000b007a0c */ /* 0x000fe20003fc6270 */
[----:B------:R-:W-:-:S04]  /*c5d0*/  IMAD.WIDE R10, R12, 0x2, R28 ;  /* 0x000000020c0a7825 */ /* 0x000fc800078e021c */
[----:B0-----:R-:W-:-:S04]  /*c5e0*/  IMAD.WIDE R4, R0, 0x2, R26 ;  /* 0x0000000200047825 */ /* 0x001fc800078e021a */
[----:B------:R-:W-:Y:S01]  /*c5f0*/  IMAD.WIDE R8, R0, 0x2, R2 ;  /* 0x0000000200087825 */ /* 0x000fe200078e0202 */
[----:B------:R0:W-:Y:S01]  /*c600*/  @P0 STG.E.U16 [R4.64], R15 ;  /* 0x0000000f04000986 */ /* 0x0001e2000c10151e */
[----:B------:R-:W-:-:S03]  /*c610*/  ISETP.LT.AND P0, PT, R18, c[0x0][0x178], !P3 ;  /* 0x00005e0012007a0c */ /* 0x000fc60005f01270 */
[----:B------:R-:W-:Y:S04]  /*c620*/  @P4 STG.E.U16 [R6.64], R17 ;  /* 0x0000001106004986 */ /* 0x000fe8000c10151e */
[----:B------:R1:W-:Y:S01]  /*c630*/  @P1 STG.E.U16 [R8.64], R19 ;  /* 0x0000001308001986 */ /* 0x0003e2000c10151e */
[----:B------:R-:W-:-:S03]  /*c640*/  ISETP.LT.AND P1, PT, R16, c[0x0][0x178], !P2 ;  /* 0x00005e0010007a0c */ /* 0x000fc60005721270 */
[----:B------:R2:W-:Y:S01]  /*c650*/  @P5 STG.E.U16 [R10.64], R13 ;  /* 0x0000000d0a005986 */ /* 0x0005e2000c10151e */
[----:B------:R-:W-:Y:S02]  /*c660*/  ISETP.LT.AND P5, PT, R21, c[0x0][0x178], !P3 ;  /* 0x00005e0015007a0c */ /* 0x000fe40005fa1270 */
[----:B------:R-:W-:Y:S02]  /*c670*/  ISETP.LT.AND P3, PT, R23, c[0x0][0x178], !P3 ;  /* 0x00005e0017007a0c */ /* 0x000fe40005f61270 */
[----:B------:R-:W-:Y:S02]  /*c680*/  PRMT R0, R15, 0x7632, R0 ;  /* 0x000076320f007816 */ /* 0x000fe40000000000 */
[C---:B0-----:R-:W-:Y:S01]  /*c690*/  IADD3 R15, R12.reuse, c[0x0][0x198], RZ ;  /* 0x000066000c0f7a10 */ /* 0x041fe20007ffe0ff */
[C---:B------:R-:W-:Y:S01]  /*c6a0*/  IMAD.WIDE R4, R12.reuse, 0x2, R26 ;  /* 0x000000020c047825 */ /* 0x040fe200078e021a */
[----:B-1----:R-:W-:Y:S02]  /*c6b0*/  PRMT R19, R19, 0x7632, R19 ;  /* 0x0000763213137816 */ /* 0x002fe40000000013 */
[----:B--2---:R-:W-:Y:S01]  /*c6c0*/  PRMT R11, R17, 0x7632, R11 ;  /* 0x00007632110b7816 */ /* 0x004fe2000000000b */
[C---:B------:R-:W-:Y:S01]  /*c6d0*/  IMAD.WIDE R6, R12.reuse, 0x2, R24 ;  /* 0x000000020c067825 */ /* 0x040fe200078e0218 */
[----:B------:R-:W-:Y:S03]  /*c6e0*/  @P0 STG.E.U16 [R4.64], R0 ;  /* 0x0000000004000986 */ /* 0x000fe6000c10151e */
[----:B------:R-:W-:Y:S01]  /*c6f0*/  IMAD.WIDE R12, R12, 0x2, R2 ;  /* 0x000000020c0c7825 */ /* 0x000fe200078e0202 */
[----:B------:R0:W-:Y:S03]  /*c700*/  @P5 STG.E.U16 [R6.64], R11 ;  /* 0x0000000b06005986 */ /* 0x0001e6000c10151e */
[----:B------:R-:W-:Y:S01]  /*c710*/  IMAD.WIDE R8, R15, 0x2, R28 ;  /* 0x000000020f087825 */ /* 0x000fe200078e021c */
[----:B------:R3:W-:Y:S01]  /*c720*/  @P3 STG.E.U16 [R12.64], R19 ;  /* 0x000000130c003986 */ /* 0x0007e2000c10151e */
[----:B------:R-:W-:-:S03]  /*c730*/  ISETP.LT.AND P3, PT, R21, c[0x0][0x178], !P2 ;  /* 0x00005e0015007a0c */ /* 0x000fc60005761270 */
[----:B----4-:R1:W-:Y:S01]  /*c740*/  @P1 STG.E.U16 [R8.64], R22 ;  /* 0x0000001608001986 */ /* 0x0103e2000c10151e */
[----:B------:R-:W-:Y:S02]  /*c750*/  ISETP.LT.AND P1, PT, R21, c[0x0][0x178], !P6 ;  /* 0x00005e0015007a0c */ /* 0x000fe40007721270 */
[----:B------:R-:W-:Y:S01]  /*c760*/  ISETP.LT.AND P4, PT, R16, c[0x0][0x178], !P6 ;  /* 0x00005e0010007a0c */ /* 0x000fe20007781270 */
[----:B------:R-:W2:Y:S01]  /*c770*/  LDL.LU R21, [R1+0x6fc] ;  /* 0x0006fc0001157983 */ /* 0x000ea20000300800 */
[C---:B------:R-:W-:Y:S02]  /*c780*/  ISETP.LT.AND P0, PT, R18.reuse, c[0x0][0x178], !P2 ;  /* 0x00005e0012007a0c */ /* 0x040fe40005701270 */
[----:B------:R-:W-:Y:S02]  /*c790*/  ISETP.LT.AND P5, PT, R18, c[0x0][0x178], !P6 ;  /* 0x00005e0012007a0c */ /* 0x000fe400077a1270 */
[C---:B------:R-:W-:Y:S02]  /*c7a0*/  ISETP.LT.AND P2, PT, R23.reuse, c[0x0][0x178], !P2 ;  /* 0x00005e0017007a0c */ /* 0x040fe40005741270 */
[----:B------:R-:W-:-:S02]  /*c7b0*/  ISETP.LT.AND P6, PT, R23, c[0x0][0x178], !P6 ;  /* 0x00005e0017007a0c */ /* 0x000fc400077c1270 */
[----:B------:R-:W4:Y:S01]  /*c7c0*/  LDL.LU R23, [R1+0x6f8] ;  /* 0x0006f80001177983 */ /* 0x000f220000300800 */
[C---:B------:R-:W-:Y:S01]  /*c7d0*/  IADD3 R17, R15.reuse, c[0x0][0x198], RZ ;  /* 0x000066000f117a10 */ /* 0x040fe20007ffe0ff */
[----:B0-----:R-:W-:Y:S01]  /*c7e0*/  IMAD.WIDE R10, R15, 0x2, R26 ;  /* 0x000000020f0a7825 */ /* 0x001fe200078e021a */
[----:B------:R-:W-:-:S03]  /*c7f0*/  PRMT R14, R22, 0x7632, R14 ;  /* 0x00007632160e7816 */ /* 0x000fc6000000000e */
[----:B------:R-:W-:Y:S01]  /*c800*/  IMAD.WIDE R4, R15, 0x2, R24 ;  /* 0x000000020f047825 */ /* 0x000fe200078e0218 */
[----:B---3--:R-:W-:-:S03]  /*c810*/  PRMT R13, R20, 0x7632, R13 ;  /* 0x00007632140d7816 */ /* 0x008fc6000000000d */
[----:B------:R-:W-:Y:S01]  /*c820*/  IMAD.WIDE R6, R15, 0x2, R2 ;  /* 0x000000020f067825 */ /* 0x000fe200078e0202 */
[----:B------:R1:W-:Y:S03]  /*c830*/  @P0 STG.E.U16 [R10.64], R20 ;  /* 0x000000140a000986 */ /* 0x0003e6000c10151e */
[----:B------:R-:W-:-:S04]  /*c840*/  IMAD.WIDE R28, R17, 0x2, R28 ;  /* 0x00000002111c7825 */ /* 0x000fc800078e021c */
[----:B------:R-:W-:-:S04]  /*c850*/  IMAD.WIDE R26, R17, 0x2, R26 ;  /* 0x00000002111a7825 */ /* 0x000fc800078e021a */
[----:B------:R-:W-:-:S04]  /*c860*/  IMAD.WIDE R24, R17, 0x2, R24 ;  /* 0x0000000211187825 */ /* 0x000fc800078e0218 */
[----:B------:R-:W-:Y:S01]  /*c870*/  IMAD.WIDE R2, R17, 0x2, R2 ;  /* 0x0000000211027825 */ /* 0x000fe200078e0202 */
[----:B--2---:R-:W-:Y:S01]  /*c880*/  PRMT R12, R21, 0x7632, R12 ;  /* 0x00007632150c7816 */ /* 0x004fe2000000000c */
[----:B------:R1:W-:Y:S04]  /*c890*/  @P3 STG.E.U16 [R4.64], R21 ;  /* 0x0000001504003986 */ /* 0x0003e8000c10151e */
[----:B----4-:R1:W-:Y:S04]  /*c8a0*/  @P2 STG.E.U16 [R6.64], R23 ;  /* 0x0000001706002986 */ /* 0x0103e8000c10151e */
[----:B------:R1:W-:Y:S04]  /*c8b0*/  @P4 STG.E.U16 [R28.64], R14 ;  /* 0x0000000e1c004986 */ /* 0x0003e8000c10151e */
[----:B------:R1:W-:Y:S04]  /*c8c0*/  @P5 STG.E.U16 [R26.64], R13 ;  /* 0x0000000d1a005986 */ /* 0x0003e8000c10151e */
[----:B------:R1:W-:Y:S01]  /*c8d0*/  @P1 STG.E.U16 [R24.64], R12 ;  /* 0x0000000c18001986 */ /* 0x0003e2000c10151e */
[----:B------:R-:W-:Y:S05]  /*c8e0*/  @!P6 EXIT ;  /* 0x000000000000e94d */ /* 0x000fea0003800000 */
[----:B-1----:R-:W-:-:S05]  /*c8f0*/  PRMT R23, R23, 0x7632, R23 ;  /* 0x0000763217177816 */ /* 0x002fca0000000017 */
[----:B------:R-:W-:Y:S01]  /*c900*/  STG.E.U16 [R2.64], R23 ;  /* 0x0000001702007986 */ /* 0x000fe2000c10151e */
[----:B------:R-:W-:Y:S05]  /*c910*/  EXIT ;  /* 0x000000000000794d */ /* 0x000fea0003800000 */
.L_x_3:
[----:B------:R-:W-:-:S00]  /*c920*/  BRA `(.L_x_3) ;  /* 0xfffffff000007947 */ /* 0x000fc0000383ffff */
[----:B------:R-:W-:-:S00]  /*c930*/  NOP ;  /* 0x0000000000007918 */ /* 0x000fc00000000000 */
        /* <DEDUP_REMOVED lines=12> */
.L_x_4:


//--------------------- .nv.shared.matmul_kernel  --------------------------
	.section	.nv.shared.matmul_kernel,"aw",@nobits
	.sectionflags	@""
	.align	16
